// auto-generated by cutlass_sweep.gemm — config: {"arch": "sm_90", "cluster_m": 1, "cluster_n": 1, "dtype": "e4m3", "dtype_b": "e4m3", "layout": "nt", "stages": 0, "tile_k": 64, "tile_m": 256, "tile_n": 8}
#include "cutlass/cutlass.h"
#include "cutlass/gemm/collective/collective_builder.hpp"
#include "cutlass/gemm/device/gemm_universal_adapter.h"
#include "cutlass/gemm/kernel/gemm_universal.hpp"
#include "cutlass/epilogue/collective/collective_builder.hpp"

using ElemA = cutlass::float_e4m3_t;
using ElemB = cutlass::float_e4m3_t;
using ElemCD = cutlass::float_e4m3_t;
using Acc  = float;
using TileShape    = cute::Shape<cute::_256, cute::_8, cute::_64>;
using ClusterShape = cute::Shape<cute::_1, cute::_1, cute::_1>;

using CollectiveEpilogue = typename cutlass::epilogue::collective::CollectiveBuilder<
    cutlass::arch::Sm90, cutlass::arch::OpClassTensorOp,
    TileShape, ClusterShape,
    cutlass::epilogue::collective::EpilogueTileAuto,
    Acc, Acc,
    ElemCD, cutlass::layout::RowMajor, 128 / cutlass::sizeof_bits<ElemCD>::value,
    ElemCD, cutlass::layout::RowMajor, 128 / cutlass::sizeof_bits<ElemCD>::value,
    cutlass::epilogue::collective::EpilogueScheduleAuto
  >::CollectiveOp;

using CollectiveMainloop = typename cutlass::gemm::collective::CollectiveBuilder<
    cutlass::arch::Sm90, cutlass::arch::OpClassTensorOp,
    ElemA, cutlass::layout::RowMajor, 128 / cutlass::sizeof_bits<ElemA>::value,
    ElemB, cutlass::layout::ColumnMajor, 128 / cutlass::sizeof_bits<ElemB>::value,
    Acc,
    TileShape, ClusterShape,
    cutlass::gemm::collective::StageCountAutoCarveout<static_cast<int>(sizeof(typename CollectiveEpilogue::SharedStorage))>,
    cutlass::gemm::collective::KernelScheduleAuto
  >::CollectiveOp;

using GemmKernel = cutlass::gemm::kernel::GemmUniversal<
    cute::Shape<int,int,int,int>,
    CollectiveMainloop,
    CollectiveEpilogue
>;
using Gemm = cutlass::gemm::device::GemmUniversalAdapter<GemmKernel>;

// Force the device kernel symbol into the cubin without needing a host main.
auto* _anchor = &cutlass::device_kernel<GemmKernel>;


// ===== COMPILED SASS (sm_90a) =====

	.target	sm_90a

	.elftype	@"ET_EXEC"


//--------------------- .note.nv.tkinfo           --------------------------
	.section	.note.nv.tkinfo,"",@"SHT_NOTE"
	.sectionflags	@"SHF_NOTE_NV_TKINFO"
	.tkinfo
        /*0018*/ 	.word	0x00000002
        /*0030*/ 	.string	""
        /*0030*/ 	.string	"ptxas"
        /*0030*/ 	.string	"Cuda compilation tools, release 13.0, V13.0.88"
        /*0030*/ 	.string	"Build cuda_13.0.r13.0/compiler.36424714_0"
        /*0030*/ 	.string	"-arch sm_90a -m 64 "



//--------------------- .note.nv.cuinfo           --------------------------
	.section	.note.nv.cuinfo,"",@"SHT_NOTE"
	.sectionflags	@"SHF_NOTE_NV_CUINFO"
        /*0018*/ 	.short	0x0002
        /*001a*/ 	.short	0x005a
        /*001c*/ 	.short	0x0082
	.zero		2


//--------------------- .nv.info                  --------------------------
	.section	.nv.info,"",@"SHT_CUDA_INFO"
	.align	4


	//----- nvinfo : EIATTR_REGCOUNT
	.align		4
        /*0000*/ 	.byte	0x04, 0x2f
        /*0002*/ 	.short	(.L_12 - .L_11)
	.align		4
.L_11:
        /*0004*/ 	.word	index@(_ZN7cutlass13device_kernelINS_4gemm6kernel13GemmUniversalIN4cute5tupleIJiiiiEEENS1_10collective13CollectiveMmaINS1_37MainloopSm90TmaGmmaWarpSpecializedFP8ILi13ENS5_IJNS4_1CILi1EEESB_SB_EEENS1_35KernelTmaWarpSpecializedCooperativeEEENS5_IJNSA_ILi256EEENSA_ILi8EEENSA_ILi64EEEEEENS_12float_e4m3_tENS5_IJlSB_lEEESJ_SK_NS4_8TiledMMAINS4_8MMA_AtomIJNS4_4SM904GMMA29MMA_64x8x32_F32E4M3E4M3_SS_TNILNSO_7ScaleInE1ELSQ_1EEEEEENS4_6LayoutINS5_IJNSA_ILi2EEESB_SB_EEENS5_IJSB_NSA_ILi0EEESW_EEEEENS5_IJNS4_10UnderscoreESZ_SZ_EEEEENS4_13SM90_TMA_LOADENS4_14ComposedLayoutINS4_7SwizzleILi2ELi4ELi3EEENS4_18smem_ptr_flag_bitsILi8EEENST_INS5_IJSG_SH_EEENS5_IJSH_SB_EEEEEEEvNS4_8identityES12_S1B_vS1C_EENS_8epilogue10collective6detail29Sm90TmaWarpSpecializedAdapterINS1F_15DefaultEpilogueISJ_SK_SK_NS1E_6thread17LinearCombinationISJ_Li1EffLNS1J_9ScaleType4KindE0ELNS_15FloatRoundStyleE2ESJ_EENS1_15EpilogueDefaultEEEEEvvEEEEvNT_6ParamsE)
        /*0008*/ 	.word	0x000000a8


	//----- nvinfo : EIATTR_FRAME_SIZE
	.align		4
.L_12:
        /*000c*/ 	.byte	0x04, 0x11
        /*000e*/ 	.short	(.L_14 - .L_13)
	.align		4
.L_13:
        /*0010*/ 	.word	index@(_ZN7cutlass13device_kernelINS_4gemm6kernel13GemmUniversalIN4cute5tupleIJiiiiEEENS1_10collective13CollectiveMmaINS1_37MainloopSm90TmaGmmaWarpSpecializedFP8ILi13ENS5_IJNS4_1CILi1EEESB_SB_EEENS1_35KernelTmaWarpSpecializedCooperativeEEENS5_IJNSA_ILi256EEENSA_ILi8EEENSA_ILi64EEEEEENS_12float_e4m3_tENS5_IJlSB_lEEESJ_SK_NS4_8TiledMMAINS4_8MMA_AtomIJNS4_4SM904GMMA29MMA_64x8x32_F32E4M3E4M3_SS_TNILNSO_7ScaleInE1ELSQ_1EEEEEENS4_6LayoutINS5_IJNSA_ILi2EEESB_SB_EEENS5_IJSB_NSA_ILi0EEESW_EEEEENS5_IJNS4_10UnderscoreESZ_SZ_EEEEENS4_13SM90_TMA_LOADENS4_14ComposedLayoutINS4_7SwizzleILi2ELi4ELi3EEENS4_18smem_ptr_flag_bitsILi8EEENST_INS5_IJSG_SH_EEENS5_IJSH_SB_EEEEEEEvNS4_8identityES12_S1B_vS1C_EENS_8epilogue10collective6detail29Sm90TmaWarpSpecializedAdapterINS1F_15DefaultEpilogueISJ_SK_SK_NS1E_6thread17LinearCombinationISJ_Li1EffLNS1J_9ScaleType4KindE0ELNS_15FloatRoundStyleE2ESJ_EENS1_15EpilogueDefaultEEEEEvvEEEEvNT_6ParamsE)
        /*0014*/ 	.word	0x00000000


	//----- nvinfo : EIATTR_MIN_STACK_SIZE
	.align		4
.L_14:
        /*0018*/ 	.byte	0x04, 0x12
        /*001a*/ 	.short	(.L_16 - .L_15)
	.align		4
.L_15:
        /*001c*/ 	.word	index@(_ZN7cutlass13device_kernelINS_4gemm6kernel13GemmUniversalIN4cute5tupleIJiiiiEEENS1_10collective13CollectiveMmaINS1_37MainloopSm90TmaGmmaWarpSpecializedFP8ILi13ENS5_IJNS4_1CILi1EEESB_SB_EEENS1_35KernelTmaWarpSpecializedCooperativeEEENS5_IJNSA_ILi256EEENSA_ILi8EEENSA_ILi64EEEEEENS_12float_e4m3_tENS5_IJlSB_lEEESJ_SK_NS4_8TiledMMAINS4_8MMA_AtomIJNS4_4SM904GMMA29MMA_64x8x32_F32E4M3E4M3_SS_TNILNSO_7ScaleInE1ELSQ_1EEEEEENS4_6LayoutINS5_IJNSA_ILi2EEESB_SB_EEENS5_IJSB_NSA_ILi0EEESW_EEEEENS5_IJNS4_10UnderscoreESZ_SZ_EEEEENS4_13SM90_TMA_LOADENS4_14ComposedLayoutINS4_7SwizzleILi2ELi4ELi3EEENS4_18smem_ptr_flag_bitsILi8EEENST_INS5_IJSG_SH_EEENS5_IJSH_SB_EEEEEEEvNS4_8identityES12_S1B_vS1C_EENS_8epilogue10collective6detail29Sm90TmaWarpSpecializedAdapterINS1F_15DefaultEpilogueISJ_SK_SK_NS1E_6thread17LinearCombinationISJ_Li1EffLNS1J_9ScaleType4KindE0ELNS_15FloatRoundStyleE2ESJ_EENS1_15EpilogueDefaultEEEEEvvEEEEvNT_6ParamsE)
        /*0020*/ 	.word	0x00000000
.L_16:


//--------------------- .nv.compat                --------------------------
	.section	.nv.compat,"",@"SHT_CUDA_COMPAT_INFO"
	.align	4
        /*0000*/ 	.byte	0x02, 0x09, 0x01, 0x00, 0x02, 0x02, 0x04, 0x00, 0x02, 0x05, 0x05, 0x00, 0x03, 0x07, 0x01, 0x01
        /*0010*/ 	.byte	0x02, 0x03, 0x01, 0x00, 0x02, 0x06, 0x01, 0x00, 0x04, 0x0b, 0x08, 0x00, 0x00, 0x00, 0x00, 0x00
        /*0020*/ 	.byte	0x00, 0x00, 0x00, 0x00


//--------------------- .nv.info._ZN7cutlass13device_kernelINS_4gemm6kernel13GemmUniversalIN4cute5tupleIJiiiiEEENS1_10collective13CollectiveMmaINS1_37MainloopSm90TmaGmmaWarpSpecializedFP8ILi13ENS5_IJNS4_1CILi1EEESB_SB_EEENS1_35KernelTmaWarpSpecializedCooperativeEEENS5_IJNSA_ILi256EEENSA_ILi8EEENSA_ILi64EEEEEENS_12float_e4m3_tENS5_IJlSB_lEEESJ_SK_NS4_8TiledMMAINS4_8MMA_AtomIJNS4_4SM904GMMA29MMA_64x8x32_F32E4M3E4M3_SS_TNILNSO_7ScaleInE1ELSQ_1EEEEEENS4_6LayoutINS5_IJNSA_ILi2EEESB_SB_EEENS5_IJSB_NSA_ILi0EEESW_EEEEENS5_IJNS4_10UnderscoreESZ_SZ_EEEEENS4_13SM90_TMA_LOADENS4_14ComposedLayoutINS4_7SwizzleILi2ELi4ELi3EEENS4_18smem_ptr_flag_bitsILi8EEENST_INS5_IJSG_SH_EEENS5_IJSH_SB_EEEEEEEvNS4_8identityES12_S1B_vS1C_EENS_8epilogue10collective6detail29Sm90TmaWarpSpecializedAdapterINS1F_15DefaultEpilogueISJ_SK_SK_NS1E_6thread17LinearCombinationISJ_Li1EffLNS1J_9ScaleType4KindE0ELNS_15FloatRoundStyleE2ESJ_EENS1_15EpilogueDefaultEEEEEvvEEEEvNT_6ParamsE --------------------------
	.section	.nv.info._ZN7cutlass13device_kernelINS_4gemm6kernel13GemmUniversalIN4cute5tupleIJiiiiEEENS1_10collective13CollectiveMmaINS1_37MainloopSm90TmaGmmaWarpSpecializedFP8ILi13ENS5_IJNS4_1CILi1EEESB_SB_EEENS1_35KernelTmaWarpSpecializedCooperativeEEENS5_IJNSA_ILi256EEENSA_ILi8EEENSA_ILi64EEEEEENS_12float_e4m3_tENS5_IJlSB_lEEESJ_SK_NS4_8TiledMMAINS4_8MMA_AtomIJNS4_4SM904GMMA29MMA_64x8x32_F32E4M3E4M3_SS_TNILNSO_7ScaleInE1ELSQ_1EEEEEENS4_6LayoutINS5_IJNSA_ILi2EEESB_SB_EEENS5_IJSB_NSA_ILi0EEESW_EEEEENS5_IJNS4_10UnderscoreESZ_SZ_EEEEENS4_13SM90_TMA_LOADENS4_14ComposedLayoutINS4_7SwizzleILi2ELi4ELi3EEENS4_18smem_ptr_flag_bitsILi8EEENST_INS5_IJSG_SH_EEENS5_IJSH_SB_EEEEEEEvNS4_8identityES12_S1B_vS1C_EENS_8epilogue10collective6detail29Sm90TmaWarpSpecializedAdapterINS1F_15DefaultEpilogueISJ_SK_SK_NS1E_6thread17LinearCombinationISJ_Li1EffLNS1J_9ScaleType4KindE0ELNS_15FloatRoundStyleE2ESJ_EENS1_15EpilogueDefaultEEEEEvvEEEEvNT_6ParamsE,"",@"SHT_CUDA_INFO"
	.sectionflags	@""
	.align	4


	//----- nvinfo : EIATTR_CUDA_API_VERSION
	.align		4
        /*0000*/ 	.byte	0x04, 0x37
        /*0002*/ 	.short	(.L_18 - .L_17)
.L_17:
        /*0004*/ 	.word	0x00000082


	//----- nvinfo : EIATTR_KPARAM_INFO
	.align		4
.L_18:
        /*0008*/ 	.byte	0x04, 0x17
        /*000a*/ 	.short	(.L_20 - .L_19)
.L_19:
        /*000c*/ 	.word	0x00000000
        /*0010*/ 	.short	0x0000
        /*0012*/ 	.short	0x0070
        /*0014*/ 	.byte	0x00, 0xf0, 0x01, 0x10


	//----- nvinfo : EIATTR_SPARSE_MMA_MASK
	.align		4
.L_20:
        /*0018*/ 	.byte	0x03, 0x50
        /*001a*/ 	.short	0x0000


	//----- nvinfo : EIATTR_MAXREG_COUNT
	.align		4
        /*001c*/ 	.byte	0x03, 0x1b
        /*001e*/ 	.short	0x00a8


	//----- nvinfo : EIATTR_NUM_BARRIERS
	.align		4
        /*0020*/ 	.byte	0x02, 0x4c
        /*0022*/ 	.byte	0x01
	.zero		1


	//----- nvinfo : EIATTR_MERCURY_ISA_VERSION
	.align		4
        /*0024*/ 	.byte	0x03, 0x5f
        /*0026*/ 	.short	0x0101


	//----- nvinfo : EIATTR_INT_WARP_WIDE_INSTR_OFFSETS
	.align		4
        /*0028*/ 	.byte	0x04, 0x31
        /*002a*/ 	.short	(.L_22 - .L_21)


	//   ....[0]....
.L_21:
        /*002c*/ 	.word	0x00000510


	//   ....[1]....
        /*0030*/ 	.word	0x00000520


	//   ....[2]....
        /*0034*/ 	.word	0x00000620


	//----- nvinfo : EIATTR_COOP_GROUP_MASK_REGIDS
	.align		4
.L_22:
        /*0038*/ 	.byte	0x04, 0x29
        /*003a*/ 	.short	(.L_24 - .L_23)


	//   ....[0]....
.L_23:
        /*003c*/ 	.word	0xffffffff


	//   ....[1]....
        /*0040*/ 	.word	0xffffffff


	//   ....[2]....
        /*0044*/ 	.word	0xffffffff


	//   ....[3]....
        /*0048*/ 	.word	0xffffffff


	//   ....[4]....
        /*004c*/ 	.word	0xffffffff


	//----- nvinfo : EIATTR_COOP_GROUP_INSTR_OFFSETS
	.align		4
.L_24:
        /*0050*/ 	.byte	0x04, 0x28
        /*0052*/ 	.short	(.L_26 - .L_25)


	//   ....[0]....
.L_25:
        /*0054*/ 	.word	0x00000060


	//   ....[1]....
        /*0058*/ 	.word	0x00000070


	//   ....[2]....
        /*005c*/ 	.word	0x00000130


	//   ....[3]....
        /*0060*/ 	.word	0x00000410


	//   ....[4]....
        /*0064*/ 	.word	0x00001160


	//----- nvinfo : EIATTR_REG_RECONFIG
	.align		4
.L_26:
        /*0068*/ 	.byte	0x01, 0x54
	.zero		2


	//----- nvinfo : EIATTR_MBARRIER_INSTR_OFFSETS
	.align		4
        /*006c*/ 	.byte	0x04, 0x39
        /*006e*/ 	.short	(.L_28 - .L_27)


	//   ....[0]....
.L_27:
        /*0070*/ 	.word	0x00000250
        /*0074*/ 	.word	0x000000ff
        /*0078*/ 	.word	0x00000000
        /*007c*/ 	.short	0x0100
        /*007e*/ 	.byte	0x08
	.zero		1


	//   ....[1]....
        /*0080*/ 	.word	0x00000260
        /*0084*/ 	.word	0x000000ff
        /*0088*/ 	.word	0x00000068
        /*008c*/ 	.short	0x0100
        /*008e*/ 	.byte	0x08
	.zero		1


	//   ....[2]....
        /*0090*/ 	.word	0x00000270
        /*0094*/ 	.word	0x000000ff
        /*0098*/ 	.word	0x00000008
        /*009c*/ 	.short	0x0100
        /*009e*/ 	.byte	0x08
	.zero		1


	//   ....[3]....
        /*00a0*/ 	.word	0x00000280
        /*00a4*/ 	.word	0x000000ff
        /*00a8*/ 	.word	0x00000070
        /*00ac*/ 	.short	0x0100
        /*00ae*/ 	.byte	0x08
	.zero		1


	//   ....[4]....
        /*00b0*/ 	.word	0x00000290
        /*00b4*/ 	.word	0x000000ff
        /*00b8*/ 	.word	0x00000010
        /*00bc*/ 	.short	0x0100
        /*00be*/ 	.byte	0x08
	.zero		1


	//   ....[5]....
        /*00c0*/ 	.word	0x000002a0
        /*00c4*/ 	.word	0x000000ff
        /*00c8*/ 	.word	0x00000078
        /*00cc*/ 	.short	0x0100
        /*00ce*/ 	.byte	0x08
	.zero		1


	//   ....[6]....
        /*00d0*/ 	.word	0x000002b0
        /*00d4*/ 	.word	0x000000ff
        /*00d8*/ 	.word	0x00000018
        /*00dc*/ 	.short	0x0100
        /*00de*/ 	.byte	0x08
	.zero		1


	//   ....[7]....
        /*00e0*/ 	.word	0x000002c0
        /*00e4*/ 	.word	0x000000ff
        /*00e8*/ 	.word	0x00000080
        /*00ec*/ 	.short	0x0100
        /*00ee*/ 	.byte	0x08
	.zero		1


	//   ....[8]....
        /*00f0*/ 	.word	0x000002d0
        /*00f4*/ 	.word	0x000000ff
        /*00f8*/ 	.word	0x00000020
        /*00fc*/ 	.short	0x0100
        /*00fe*/ 	.byte	0x08
	.zero		1


	//   ....[9]....
        /*0100*/ 	.word	0x000002e0
        /*0104*/ 	.word	0x000000ff
        /*0108*/ 	.word	0x00000088
        /*010c*/ 	.short	0x0100
        /*010e*/ 	.byte	0x08
	.zero		1


	//   ....[10]....
        /*0110*/ 	.word	0x000002f0
        /*0114*/ 	.word	0x000000ff
        /*0118*/ 	.word	0x00000028
        /*011c*/ 	.short	0x0100
        /*011e*/ 	.byte	0x08
	.zero		1


	//   ....[11]....
        /*0120*/ 	.word	0x00000300
        /*0124*/ 	.word	0x000000ff
        /*0128*/ 	.word	0x00000090
        /*012c*/ 	.short	0x0100
        /*012e*/ 	.byte	0x08
	.zero		1


	//   ....[12]....
        /*0130*/ 	.word	0x00000310
        /*0134*/ 	.word	0x000000ff
        /*0138*/ 	.word	0x00000030
        /*013c*/ 	.short	0x0100
        /*013e*/ 	.byte	0x08
	.zero		1


	//   ....[13]....
        /*0140*/ 	.word	0x00000320
        /*0144*/ 	.word	0x000000ff
        /*0148*/ 	.word	0x00000098
        /*014c*/ 	.short	0x0100
        /*014e*/ 	.byte	0x08
	.zero		1


	//   ....[14]....
        /*0150*/ 	.word	0x00000330
        /*0154*/ 	.word	0x000000ff
        /*0158*/ 	.word	0x00000038
        /*015c*/ 	.short	0x0100
        /*015e*/ 	.byte	0x08
	.zero		1


	//   ....[15]....
        /*0160*/ 	.word	0x00000340
        /*0164*/ 	.word	0x000000ff
        /*0168*/ 	.word	0x000000a0
        /*016c*/ 	.short	0x0100
        /*016e*/ 	.byte	0x08
	.zero		1


	//   ....[16]....
        /*0170*/ 	.word	0x00000350
        /*0174*/ 	.word	0x000000ff
        /*0178*/ 	.word	0x00000040
        /*017c*/ 	.short	0x0100
        /*017e*/ 	.byte	0x08
	.zero		1


	//   ....[17]....
        /*0180*/ 	.word	0x00000360
        /*0184*/ 	.word	0x000000ff
        /*0188*/ 	.word	0x000000a8
        /*018c*/ 	.short	0x0100
        /*018e*/ 	.byte	0x08
	.zero		1


	//   ....[18]....
        /*0190*/ 	.word	0x00000370
        /*0194*/ 	.word	0x000000ff
        /*0198*/ 	.word	0x00000048
        /*019c*/ 	.short	0x0100
        /*019e*/ 	.byte	0x08
	.zero		1


	//   ....[19]....
        /*01a0*/ 	.word	0x00000380
        /*01a4*/ 	.word	0x000000ff
        /*01a8*/ 	.word	0x000000b0
        /*01ac*/ 	.short	0x0100
        /*01ae*/ 	.byte	0x08
	.zero		1


	//   ....[20]....
        /*01b0*/ 	.word	0x00000390
        /*01b4*/ 	.word	0x000000ff
        /*01b8*/ 	.word	0x00000050
        /*01bc*/ 	.short	0x0100
        /*01be*/ 	.byte	0x08
	.zero		1


	//   ....[21]....
        /*01c0*/ 	.word	0x000003a0
        /*01c4*/ 	.word	0x000000ff
        /*01c8*/ 	.word	0x000000b8
        /*01cc*/ 	.short	0x0100
        /*01ce*/ 	.byte	0x08
	.zero		1


	//   ....[22]....
        /*01d0*/ 	.word	0x000003b0
        /*01d4*/ 	.word	0x000000ff
        /*01d8*/ 	.word	0x00000058
        /*01dc*/ 	.short	0x0100
        /*01de*/ 	.byte	0x08
	.zero		1


	//   ....[23]....
        /*01e0*/ 	.word	0x000003c0
        /*01e4*/ 	.word	0x000000ff
        /*01e8*/ 	.word	0x000000c0
        /*01ec*/ 	.short	0x0100
        /*01ee*/ 	.byte	0x08
	.zero		1


	//   ....[24]....
        /*01f0*/ 	.word	0x000003d0
        /*01f4*/ 	.word	0x000000ff
        /*01f8*/ 	.word	0x00000060
        /*01fc*/ 	.short	0x0100
        /*01fe*/ 	.byte	0x08
	.zero		1


	//   ....[25]....
        /*0200*/ 	.word	0x000003e0
        /*0204*/ 	.word	0x000000ff
        /*0208*/ 	.word	0x000000c8
        /*020c*/ 	.short	0x0100
        /*020e*/ 	.byte	0x08
	.zero		1


	//   ....[26]....
        /*0210*/ 	.word	0x00000690
        /*0214*/ 	.word	0x000000ff
        /*0218*/ 	.word	0x000000e0
        /*021c*/ 	.short	0x0100
        /*021e*/ 	.byte	0x06
	.zero		1


	//   ....[27]....
        /*0220*/ 	.word	0x00000700
        /*0224*/ 	.word	0x000000ff
        /*0228*/ 	.word	0x000000e8
        /*022c*/ 	.short	0x0100
        /*022e*/ 	.byte	0x06
	.zero		1


	//   ....[28]....
        /*0230*/ 	.word	0x00001310
        /*0234*/ 	.word	0x000000ff
        /*0238*/ 	.word	0x00000000
        /*023c*/ 	.short	0x010a
        /*023e*/ 	.byte	0x06
	.zero		1


	//   ....[29]....
        /*0240*/ 	.word	0x00001350
        /*0244*/ 	.word	0x000000ff
        /*0248*/ 	.word	0x00000000
        /*024c*/ 	.short	0x010a
        /*024e*/ 	.byte	0x06
	.zero		1


	//   ....[30]....
        /*0250*/ 	.word	0x000017e0
        /*0254*/ 	.word	0x000000ff
        /*0258*/ 	.word	0x00000000
        /*025c*/ 	.short	0x010a
        /*025e*/ 	.byte	0x0c
	.zero		1


	//   ....[31]....
        /*0260*/ 	.word	0x00001820
        /*0264*/ 	.word	0x000000ff
        /*0268*/ 	.word	0x00000000
        /*026c*/ 	.short	0x010a
        /*026e*/ 	.byte	0x0c
	.zero		1


	//   ....[32]....
        /*0270*/ 	.word	0x00001b70
        /*0274*/ 	.word	0x000000ff
        /*0278*/ 	.word	0x00000000
        /*027c*/ 	.short	0x0101
        /*027e*/ 	.byte	0x08
	.zero		1


	//   ....[33]....
        /*0280*/ 	.word	0x00001e40
        /*0284*/ 	.word	0x000000ff
        /*0288*/ 	.word	0x00000000
        /*028c*/ 	.short	0x0101
        /*028e*/ 	.byte	0x08
	.zero		1


	//   ....[34]....
        /*0290*/ 	.word	0x00003e50
        /*0294*/ 	.word	0x0000000e
        /*0298*/ 	.word	0x00000068
        /*029c*/ 	.short	0x010a
        /*029e*/ 	.byte	0x3f
	.zero		1


	//   ....[35]....
        /*02a0*/ 	.word	0x000041e0
        /*02a4*/ 	.word	0x00000005
        /*02a8*/ 	.word	0x000000e8
        /*02ac*/ 	.short	0x0101
        /*02ae*/ 	.byte	0x3f
	.zero		1


	//   ....[36]....
        /*02b0*/ 	.word	0x00004910
        /*02b4*/ 	.word	0x00000005
        /*02b8*/ 	.word	0x00000000
        /*02bc*/ 	.short	0x010a
        /*02be*/ 	.byte	0x3f
	.zero		1


	//   ....[37]....
        /*02c0*/ 	.word	0x00004990
        /*02c4*/ 	.word	0x00000007
        /*02c8*/ 	.word	0x00000000
        /*02cc*/ 	.short	0x010a
        /*02ce*/ 	.byte	0x3f
	.zero		1


	//   ....[38]....
        /*02d0*/ 	.word	0x00004a20
        /*02d4*/ 	.word	0x00000006
        /*02d8*/ 	.word	0x00000000
        /*02dc*/ 	.short	0x010a
        /*02de*/ 	.byte	0x3f
	.zero		1


	//   ....[39]....
        /*02e0*/ 	.word	0x00004ab0
        /*02e4*/ 	.word	0x00000009
        /*02e8*/ 	.word	0x00000000
        /*02ec*/ 	.short	0x010a
        /*02ee*/ 	.byte	0x3f
	.zero		1


	//   ....[40]....
        /*02f0*/ 	.word	0x00004b40
        /*02f4*/ 	.word	0x00000006
        /*02f8*/ 	.word	0x00000000
        /*02fc*/ 	.short	0x010a
        /*02fe*/ 	.byte	0x3f
	.zero		1


	//   ....[41]....
        /*0300*/ 	.word	0x00004bd0
        /*0304*/ 	.word	0x00000009
        /*0308*/ 	.word	0x00000000
        /*030c*/ 	.short	0x010a
        /*030e*/ 	.byte	0x3f
	.zero		1


	//   ....[42]....
        /*0310*/ 	.word	0x00004c60
        /*0314*/ 	.word	0x00000006
        /*0318*/ 	.word	0x00000000
        /*031c*/ 	.short	0x010a
        /*031e*/ 	.byte	0x3f
	.zero		1


	//   ....[43]....
        /*0320*/ 	.word	0x00004cf0
        /*0324*/ 	.word	0x00000009
        /*0328*/ 	.word	0x00000000
        /*032c*/ 	.short	0x010a
        /*032e*/ 	.byte	0x3f
	.zero		1


	//   ....[44]....
        /*0330*/ 	.word	0x00004d80
        /*0334*/ 	.word	0x00000006
        /*0338*/ 	.word	0x00000000
        /*033c*/ 	.short	0x010a
        /*033e*/ 	.byte	0x3f
	.zero		1


	//   ....[45]....
        /*0340*/ 	.word	0x00004e10
        /*0344*/ 	.word	0x00000009
        /*0348*/ 	.word	0x00000000
        /*034c*/ 	.short	0x010a
        /*034e*/ 	.byte	0x3f
	.zero		1


	//   ....[46]....
        /*0350*/ 	.word	0x00004ea0
        /*0354*/ 	.word	0x00000008
        /*0358*/ 	.word	0x00000000
        /*035c*/ 	.short	0x010a
        /*035e*/ 	.byte	0x3f
	.zero		1


	//   ....[47]....
        /*0360*/ 	.word	0x00004f30
        /*0364*/ 	.word	0x0000000b
        /*0368*/ 	.word	0x00000000
        /*036c*/ 	.short	0x010a
        /*036e*/ 	.byte	0x3f
	.zero		1


	//   ....[48]....
        /*0370*/ 	.word	0x00004fc0
        /*0374*/ 	.word	0x00000003
        /*0378*/ 	.word	0x00000000
        /*037c*/ 	.short	0x010a
        /*037e*/ 	.byte	0x3f
	.zero		1


	//   ....[49]....
        /*0380*/ 	.word	0x00005030
        /*0384*/ 	.word	0x00000005
        /*0388*/ 	.word	0x00000000
        /*038c*/ 	.short	0x010a
        /*038e*/ 	.byte	0x3f
	.zero		1


	//   ....[50]....
        /*0390*/ 	.word	0x00005090
        /*0394*/ 	.word	0x00000006
        /*0398*/ 	.word	0x00000000
        /*039c*/ 	.short	0x010a
        /*039e*/ 	.byte	0x3f
	.zero		1


	//   ....[51]....
        /*03a0*/ 	.word	0x00005160
        /*03a4*/ 	.word	0x0000000e
        /*03a8*/ 	.word	0x00000068
        /*03ac*/ 	.short	0x010a
        /*03ae*/ 	.byte	0x3f
	.zero		1


	//   ....[52]....
        /*03b0*/ 	.word	0x00005240
        /*03b4*/ 	.word	0x00000005
        /*03b8*/ 	.word	0x00000000
        /*03bc*/ 	.short	0x010a
        /*03be*/ 	.byte	0x3f
	.zero		1


	//   ....[53]....
        /*03c0*/ 	.word	0x00005290
        /*03c4*/ 	.word	0x00000007
        /*03c8*/ 	.word	0x00000000
        /*03cc*/ 	.short	0x010a
        /*03ce*/ 	.byte	0x3f
	.zero		1


	//   ....[54]....
        /*03d0*/ 	.word	0x000052e0
        /*03d4*/ 	.word	0x00000006
        /*03d8*/ 	.word	0x00000000
        /*03dc*/ 	.short	0x010a
        /*03de*/ 	.byte	0x3f
	.zero		1


	//   ....[55]....
        /*03e0*/ 	.word	0x00005330
        /*03e4*/ 	.word	0x00000009
        /*03e8*/ 	.word	0x00000000
        /*03ec*/ 	.short	0x010a
        /*03ee*/ 	.byte	0x3f
	.zero		1


	//   ....[56]....
        /*03f0*/ 	.word	0x00005380
        /*03f4*/ 	.word	0x00000006
        /*03f8*/ 	.word	0x00000000
        /*03fc*/ 	.short	0x010a
        /*03fe*/ 	.byte	0x3f
	.zero		1


	//   ....[57]....
        /*0400*/ 	.word	0x000053d0
        /*0404*/ 	.word	0x00000009
        /*0408*/ 	.word	0x00000000
        /*040c*/ 	.short	0x010a
        /*040e*/ 	.byte	0x3f
	.zero		1


	//   ....[58]....
        /*0410*/ 	.word	0x00005420
        /*0414*/ 	.word	0x00000006
        /*0418*/ 	.word	0x00000000
        /*041c*/ 	.short	0x010a
        /*041e*/ 	.byte	0x3f
	.zero		1


	//   ....[59]....
        /*0420*/ 	.word	0x00005470
        /*0424*/ 	.word	0x00000009
        /*0428*/ 	.word	0x00000000
        /*042c*/ 	.short	0x010a
        /*042e*/ 	.byte	0x3f
	.zero		1


	//   ....[60]....
        /*0430*/ 	.word	0x000054c0
        /*0434*/ 	.word	0x00000006
        /*0438*/ 	.word	0x00000000
        /*043c*/ 	.short	0x010a
        /*043e*/ 	.byte	0x3f
	.zero		1


	//   ....[61]....
        /*0440*/ 	.word	0x00005510
        /*0444*/ 	.word	0x00000009
        /*0448*/ 	.word	0x00000000
        /*044c*/ 	.short	0x010a
        /*044e*/ 	.byte	0x3f
	.zero		1


	//   ....[62]....
        /*0450*/ 	.word	0x00005560
        /*0454*/ 	.word	0x00000008
        /*0458*/ 	.word	0x00000000
        /*045c*/ 	.short	0x010a
        /*045e*/ 	.byte	0x3f
	.zero		1


	//   ....[63]....
        /*0460*/ 	.word	0x000055b0
        /*0464*/ 	.word	0x0000000b
        /*0468*/ 	.word	0x00000000
        /*046c*/ 	.short	0x010a
        /*046e*/ 	.byte	0x3f
	.zero		1


	//----- nvinfo : EIATTR_NUM_MBARRIERS
	.align		4
.L_28:
        /*0470*/ 	.byte	0x03, 0x38
        /*0472*/ 	.short	0x001c


	//----- nvinfo : EIATTR_EXIT_INSTR_OFFSETS
	.align		4
        /*0474*/ 	.byte	0x04, 0x1c
        /*0476*/ 	.short	(.L_30 - .L_29)


	//   ....[0]....
.L_29:
        /*0478*/ 	.word	0x00000750


	//   ....[1]....
        /*047c*/ 	.word	0x00001030


	//   ....[2]....
        /*0480*/ 	.word	0x000034b0


	//   ....[3]....
        /*0484*/ 	.word	0x00003af0


	//   ....[4]....
        /*0488*/ 	.word	0x00005010


	//----- nvinfo : EIATTR_MAX_THREADS
	.align		4
.L_30:
        /*048c*/ 	.byte	0x04, 0x05
        /*048e*/ 	.short	(.L_32 - .L_31)
.L_31:
        /*0490*/ 	.word	0x00000180
        /*0494*/ 	.word	0x00000001
        /*0498*/ 	.word	0x00000001


	//----- nvinfo : EIATTR_CRS_STACK_SIZE
	.align		4
.L_32:
        /*049c*/ 	.byte	0x04, 0x1e
        /*049e*/ 	.short	(.L_34 - .L_33)
.L_33:
        /*04a0*/ 	.word	0x00000000


	//----- nvinfo : EIATTR_CBANK_PARAM_SIZE
	.align		4
.L_34:
        /*04a4*/ 	.byte	0x03, 0x19
        /*04a6*/ 	.short	0x0470


	//----- nvinfo : EIATTR_PARAM_CBANK
	.align		4
        /*04a8*/ 	.byte	0x04, 0x0a
        /*04aa*/ 	.short	(.L_36 - .L_35)
	.align		4
.L_35:
        /*04ac*/ 	.word	index@(.nv.constant0._ZN7cutlass13device_kernelINS_4gemm6kernel13GemmUniversalIN4cute5tupleIJiiiiEEENS1_10collective13CollectiveMmaINS1_37MainloopSm90TmaGmmaWarpSpecializedFP8ILi13ENS5_IJNS4_1CILi1EEESB_SB_EEENS1_35KernelTmaWarpSpecializedCooperativeEEENS5_IJNSA_ILi256EEENSA_ILi8EEENSA_ILi64EEEEEENS_12float_e4m3_tENS5_IJlSB_lEEESJ_SK_NS4_8TiledMMAINS4_8MMA_AtomIJNS4_4SM904GMMA29MMA_64x8x32_F32E4M3E4M3_SS_TNILNSO_7ScaleInE1ELSQ_1EEEEEENS4_6LayoutINS5_IJNSA_ILi2EEESB_SB_EEENS5_IJSB_NSA_ILi0EEESW_EEEEENS5_IJNS4_10UnderscoreESZ_SZ_EEEEENS4_13SM90_TMA_LOADENS4_14ComposedLayoutINS4_7SwizzleILi2ELi4ELi3EEENS4_18smem_ptr_flag_bitsILi8EEENST_INS5_IJSG_SH_EEENS5_IJSH_SB_EEEEEEEvNS4_8identityES12_S1B_vS1C_EENS_8epilogue10collective6detail29Sm90TmaWarpSpecializedAdapterINS1F_15DefaultEpilogueISJ_SK_SK_NS1E_6thread17LinearCombinationISJ_Li1EffLNS1J_9ScaleType4KindE0ELNS_15FloatRoundStyleE2ESJ_EENS1_15EpilogueDefaultEEEEEvvEEEEvNT_6ParamsE)
        /*04b0*/ 	.short	0x0210
        /*04b2*/ 	.short	0x0470


	//----- nvinfo : EIATTR_SW_WAR
	.align		4
.L_36:
        /*04b4*/ 	.byte	0x04, 0x36
        /*04b6*/ 	.short	(.L_38 - .L_37)
.L_37:
        /*04b8*/ 	.word	0x00000008
.L_38:


//--------------------- .nv.callgraph             --------------------------
	.section	.nv.callgraph,"",@"SHT_CUDA_CALLGRAPH"
	.align	4
	.sectionentsize	8
	.align		4
        /*0000*/ 	.word	0x00000000
	.align		4
        /*0004*/ 	.word	0xffffffff
	.align		4
        /*0008*/ 	.word	0x00000000
	.align		4
        /*000c*/ 	.word	0xfffffffe
	.align		4
        /*0010*/ 	.word	0x00000000
	.align		4
        /*0014*/ 	.word	0xfffffffd
	.align		4
        /*0018*/ 	.word	0x00000000
	.align		4
        /*001c*/ 	.word	0xfffffffc


//--------------------- .nv.constant4             --------------------------
	.section	.nv.constant4,"a",@progbits
	.align	8
	.align		8
.nv.constant4:
        /*0000*/ 	.dword	_ZN40_INTERNAL_bf822883_4_k_cu_6099b343_120234cuda3std3__45__cpo5beginE
	.align		8
        /*0008*/ 	.dword	_ZN40_INTERNAL_bf822883_4_k_cu_6099b343_120234cuda3std3__45__cpo3endE
	.align		8
        /*0010*/ 	.dword	_ZN40_INTERNAL_bf822883_4_k_cu_6099b343_120234cuda3std3__45__cpo6cbeginE
	.align		8
        /*0018*/ 	.dword	_ZN40_INTERNAL_bf822883_4_k_cu_6099b343_120234cuda3std3__45__cpo4cendE
	.align		8
        /*0020*/ 	.dword	_ZN40_INTERNAL_bf822883_4_k_cu_6099b343_120234cuda3std3__442_GLOBAL__N__bf822883_4_k_cu_6099b343_120236ignoreE
	.align		8
        /*0028*/ 	.dword	_ZN40_INTERNAL_bf822883_4_k_cu_6099b343_120234cuda3std3__419piecewise_constructE
	.align		8
        /*0030*/ 	.dword	_ZN40_INTERNAL_bf822883_4_k_cu_6099b343_120234cuda3std3__48in_placeE
	.align		8
        /*0038*/ 	.dword	_ZN40_INTERNAL_bf822883_4_k_cu_6099b343_120234cuda3std6ranges3__45__cpo4swapE
	.align		8
        /*0040*/ 	.dword	_ZN40_INTERNAL_bf822883_4_k_cu_6099b343_120234cuda3std6ranges3__45__cpo9iter_moveE
	.align		8
        /*0048*/ 	.dword	_ZN40_INTERNAL_bf822883_4_k_cu_6099b343_120234cute7productE
	.align		8
        /*0050*/ 	.dword	_ZN40_INTERNAL_bf822883_4_k_cu_6099b343_120234cute1_E


//--------------------- .text._ZN7cutlass13device_kernelINS_4gemm6kernel13GemmUniversalIN4cute5tupleIJiiiiEEENS1_10collective13CollectiveMmaINS1_37MainloopSm90TmaGmmaWarpSpecializedFP8ILi13ENS5_IJNS4_1CILi1EEESB_SB_EEENS1_35KernelTmaWarpSpecializedCooperativeEEENS5_IJNSA_ILi256EEENSA_ILi8EEENSA_ILi64EEEEEENS_12float_e4m3_tENS5_IJlSB_lEEESJ_SK_NS4_8TiledMMAINS4_8MMA_AtomIJNS4_4SM904GMMA29MMA_64x8x32_F32E4M3E4M3_SS_TNILNSO_7ScaleInE1ELSQ_1EEEEEENS4_6LayoutINS5_IJNSA_ILi2EEESB_SB_EEENS5_IJSB_NSA_ILi0EEESW_EEEEENS5_IJNS4_10UnderscoreESZ_SZ_EEEEENS4_13SM90_TMA_LOADENS4_14ComposedLayoutINS4_7SwizzleILi2ELi4ELi3EEENS4_18smem_ptr_flag_bitsILi8EEENST_INS5_IJSG_SH_EEENS5_IJSH_SB_EEEEEEEvNS4_8identityES12_S1B_vS1C_EENS_8epilogue10collective6detail29Sm90TmaWarpSpecializedAdapterINS1F_15DefaultEpilogueISJ_SK_SK_NS1E_6thread17LinearCombinationISJ_Li1EffLNS1J_9ScaleType4KindE0ELNS_15FloatRoundStyleE2ESJ_EENS1_15EpilogueDefaultEEEEEvvEEEEvNT_6ParamsE --------------------------
	.section	.text._ZN7cutlass13device_kernelINS_4gemm6kernel13GemmUniversalIN4cute5tupleIJiiiiEEENS1_10collective13CollectiveMmaINS1_37MainloopSm90TmaGmmaWarpSpecializedFP8ILi13ENS5_IJNS4_1CILi1EEESB_SB_EEENS1_35KernelTmaWarpSpecializedCooperativeEEENS5_IJNSA_ILi256EEENSA_ILi8EEENSA_ILi64EEEEEENS_12float_e4m3_tENS5_IJlSB_lEEESJ_SK_NS4_8TiledMMAINS4_8MMA_AtomIJNS4_4SM904GMMA29MMA_64x8x32_F32E4M3E4M3_SS_TNILNSO_7ScaleInE1ELSQ_1EEEEEENS4_6LayoutINS5_IJNSA_ILi2EEESB_SB_EEENS5_IJSB_NSA_ILi0EEESW_EEEEENS5_IJNS4_10UnderscoreESZ_SZ_EEEEENS4_13SM90_TMA_LOADENS4_14ComposedLayoutINS4_7SwizzleILi2ELi4ELi3EEENS4_18smem_ptr_flag_bitsILi8EEENST_INS5_IJSG_SH_EEENS5_IJSH_SB_EEEEEEEvNS4_8identityES12_S1B_vS1C_EENS_8epilogue10collective6detail29Sm90TmaWarpSpecializedAdapterINS1F_15DefaultEpilogueISJ_SK_SK_NS1E_6thread17LinearCombinationISJ_Li1EffLNS1J_9ScaleType4KindE0ELNS_15FloatRoundStyleE2ESJ_EENS1_15EpilogueDefaultEEEEEvvEEEEvNT_6ParamsE,"ax",@progbits
	.align	128
.text._ZN7cutlass13device_kernelINS_4gemm6kernel13GemmUniversalIN4cute5tupleIJiiiiEEENS1_10collective13CollectiveMmaINS1_37MainloopSm90TmaGmmaWarpSpecializedFP8ILi13ENS5_IJNS4_1CILi1EEESB_SB_EEENS1_35KernelTmaWarpSpecializedCooperativeEEENS5_IJNSA_ILi256EEENSA_ILi8EEENSA_ILi64EEEEEENS_12float_e4m3_tENS5_IJlSB_lEEESJ_SK_NS4_8TiledMMAINS4_8MMA_AtomIJNS4_4SM904GMMA29MMA_64x8x32_F32E4M3E4M3_SS_TNILNSO_7ScaleInE1ELSQ_1EEEEEENS4_6LayoutINS5_IJNSA_ILi2EEESB_SB_EEENS5_IJSB_NSA_ILi0EEESW_EEEEENS5_IJNS4_10UnderscoreESZ_SZ_EEEEENS4_13SM90_TMA_LOADENS4_14ComposedLayoutINS4_7SwizzleILi2ELi4ELi3EEENS4_18smem_ptr_flag_bitsILi8EEENST_INS5_IJSG_SH_EEENS5_IJSH_SB_EEEEEEEvNS4_8identityES12_S1B_vS1C_EENS_8epilogue10collective6detail29Sm90TmaWarpSpecializedAdapterINS1F_15DefaultEpilogueISJ_SK_SK_NS1E_6thread17LinearCombinationISJ_Li1EffLNS1J_9ScaleType4KindE0ELNS_15FloatRoundStyleE2ESJ_EENS1_15EpilogueDefaultEEEEEvvEEEEvNT_6ParamsE:
        .type           _ZN7cutlass13device_kernelINS_4gemm6kernel13GemmUniversalIN4cute5tupleIJiiiiEEENS1_10collective13CollectiveMmaINS1_37MainloopSm90TmaGmmaWarpSpecializedFP8ILi13ENS5_IJNS4_1CILi1EEESB_SB_EEENS1_35KernelTmaWarpSpecializedCooperativeEEENS5_IJNSA_ILi256EEENSA_ILi8EEENSA_ILi64EEEEEENS_12float_e4m3_tENS5_IJlSB_lEEESJ_SK_NS4_8TiledMMAINS4_8MMA_AtomIJNS4_4SM904GMMA29MMA_64x8x32_F32E4M3E4M3_SS_TNILNSO_7ScaleInE1ELSQ_1EEEEEENS4_6LayoutINS5_IJNSA_ILi2EEESB_SB_EEENS5_IJSB_NSA_ILi0EEESW_EEEEENS5_IJNS4_10UnderscoreESZ_SZ_EEEEENS4_13SM90_TMA_LOADENS4_14ComposedLayoutINS4_7SwizzleILi2ELi4ELi3EEENS4_18smem_ptr_flag_bitsILi8EEENST_INS5_IJSG_SH_EEENS5_IJSH_SB_EEEEEEEvNS4_8identityES12_S1B_vS1C_EENS_8epilogue10collective6detail29Sm90TmaWarpSpecializedAdapterINS1F_15DefaultEpilogueISJ_SK_SK_NS1E_6thread17LinearCombinationISJ_Li1EffLNS1J_9ScaleType4KindE0ELNS_15FloatRoundStyleE2ESJ_EENS1_15EpilogueDefaultEEEEEvvEEEEvNT_6ParamsE,@function
        .size           _ZN7cutlass13device_kernelINS_4gemm6kernel13GemmUniversalIN4cute5tupleIJiiiiEEENS1_10collective13CollectiveMmaINS1_37MainloopSm90TmaGmmaWarpSpecializedFP8ILi13ENS5_IJNS4_1CILi1EEESB_SB_EEENS1_35KernelTmaWarpSpecializedCooperativeEEENS5_IJNSA_ILi256EEENSA_ILi8EEENSA_ILi64EEEEEENS_12float_e4m3_tENS5_IJlSB_lEEESJ_SK_NS4_8TiledMMAINS4_8MMA_AtomIJNS4_4SM904GMMA29MMA_64x8x32_F32E4M3E4M3_SS_TNILNSO_7ScaleInE1ELSQ_1EEEEEENS4_6LayoutINS5_IJNSA_ILi2EEESB_SB_EEENS5_IJSB_NSA_ILi0EEESW_EEEEENS5_IJNS4_10UnderscoreESZ_SZ_EEEEENS4_13SM90_TMA_LOADENS4_14ComposedLayoutINS4_7SwizzleILi2ELi4ELi3EEENS4_18smem_ptr_flag_bitsILi8EEENST_INS5_IJSG_SH_EEENS5_IJSH_SB_EEEEEEEvNS4_8identityES12_S1B_vS1C_EENS_8epilogue10collective6detail29Sm90TmaWarpSpecializedAdapterINS1F_15DefaultEpilogueISJ_SK_SK_NS1E_6thread17LinearCombinationISJ_Li1EffLNS1J_9ScaleType4KindE0ELNS_15FloatRoundStyleE2ESJ_EENS1_15EpilogueDefaultEEEEEvvEEEEvNT_6ParamsE,(.L_x_108 - _ZN7cutlass13device_kernelINS_4gemm6kernel13GemmUniversalIN4cute5tupleIJiiiiEEENS1_10collective13CollectiveMmaINS1_37MainloopSm90TmaGmmaWarpSpecializedFP8ILi13ENS5_IJNS4_1CILi1EEESB_SB_EEENS1_35KernelTmaWarpSpecializedCooperativeEEENS5_IJNSA_ILi256EEENSA_ILi8EEENSA_ILi64EEEEEENS_12float_e4m3_tENS5_IJlSB_lEEESJ_SK_NS4_8TiledMMAINS4_8MMA_AtomIJNS4_4SM904GMMA29MMA_64x8x32_F32E4M3E4M3_SS_TNILNSO_7ScaleInE1ELSQ_1EEEEEENS4_6LayoutINS5_IJNSA_ILi2EEESB_SB_EEENS5_IJSB_NSA_ILi0EEESW_EEEEENS5_IJNS4_10UnderscoreESZ_SZ_EEEEENS4_13SM90_TMA_LOADENS4_14ComposedLayoutINS4_7SwizzleILi2ELi4ELi3EEENS4_18smem_ptr_flag_bitsILi8EEENST_INS5_IJSG_SH_EEENS5_IJSH_SB_EEEEEEEvNS4_8identityES12_S1B_vS1C_EENS_8epilogue10collective6detail29Sm90TmaWarpSpecializedAdapterINS1F_15DefaultEpilogueISJ_SK_SK_NS1E_6thread17LinearCombinationISJ_Li1EffLNS1J_9ScaleType4KindE0ELNS_15FloatRoundStyleE2ESJ_EENS1_15EpilogueDefaultEEEEEvvEEEEvNT_6ParamsE)
        .other          _ZN7cutlass13device_kernelINS_4gemm6kernel13GemmUniversalIN4cute5tupleIJiiiiEEENS1_10collective13CollectiveMmaINS1_37MainloopSm90TmaGmmaWarpSpecializedFP8ILi13ENS5_IJNS4_1CILi1EEESB_SB_EEENS1_35KernelTmaWarpSpecializedCooperativeEEENS5_IJNSA_ILi256EEENSA_ILi8EEENSA_ILi64EEEEEENS_12float_e4m3_tENS5_IJlSB_lEEESJ_SK_NS4_8TiledMMAINS4_8MMA_AtomIJNS4_4SM904GMMA29MMA_64x8x32_F32E4M3E4M3_SS_TNILNSO_7ScaleInE1ELSQ_1EEEEEENS4_6LayoutINS5_IJNSA_ILi2EEESB_SB_EEENS5_IJSB_NSA_ILi0EEESW_EEEEENS5_IJNS4_10UnderscoreESZ_SZ_EEEEENS4_13SM90_TMA_LOADENS4_14ComposedLayoutINS4_7SwizzleILi2ELi4ELi3EEENS4_18smem_ptr_flag_bitsILi8EEENST_INS5_IJSG_SH_EEENS5_IJSH_SB_EEEEEEEvNS4_8identityES12_S1B_vS1C_EENS_8epilogue10collective6detail29Sm90TmaWarpSpecializedAdapterINS1F_15DefaultEpilogueISJ_SK_SK_NS1E_6thread17LinearCombinationISJ_Li1EffLNS1J_9ScaleType4KindE0ELNS_15FloatRoundStyleE2ESJ_EENS1_15EpilogueDefaultEEEEEvvEEEEvNT_6ParamsE,@"STO_CUDA_ENTRY STV_DEFAULT"
_ZN7cutlass13device_kernelINS_4gemm6kernel13GemmUniversalIN4cute5tupleIJiiiiEEENS1_10collective13CollectiveMmaINS1_37MainloopSm90TmaGmmaWarpSpecializedFP8ILi13ENS5_IJNS4_1CILi1EEESB_SB_EEENS1_35KernelTmaWarpSpecializedCooperativeEEENS5_IJNSA_ILi256EEENSA_ILi8EEENSA_ILi64EEEEEENS_12float_e4m3_tENS5_IJlSB_lEEESJ_SK_NS4_8TiledMMAINS4_8MMA_AtomIJNS4_4SM904GMMA29MMA_64x8x32_F32E4M3E4M3_SS_TNILNSO_7ScaleInE1ELSQ_1EEEEEENS4_6LayoutINS5_IJNSA_ILi2EEESB_SB_EEENS5_IJSB_NSA_ILi0EEESW_EEEEENS5_IJNS4_10UnderscoreESZ_SZ_EEEEENS4_13SM90_TMA_LOADENS4_14ComposedLayoutINS4_7SwizzleILi2ELi4ELi3EEENS4_18smem_ptr_flag_bitsILi8EEENST_INS5_IJSG_SH_EEENS5_IJSH_SB_EEEEEEEvNS4_8identityES12_S1B_vS1C_EENS_8epilogue10collective6detail29Sm90TmaWarpSpecializedAdapterINS1F_15DefaultEpilogueISJ_SK_SK_NS1E_6thread17LinearCombinationISJ_Li1EffLNS1J_9ScaleType4KindE0ELNS_15FloatRoundStyleE2ESJ_EENS1_15EpilogueDefaultEEEEEvvEEEEvNT_6ParamsE:
[----:B------:R-:W-:Y:S01]  /*0000*/  LDC R1, c[0x0][0x28] ;  /* 0x00000a00ff017b82 */ /* 0x000fe20000000800 */
[----:B------:R-:W0:Y:S01]  /*0010*/  S2R R11, SR_TID.X ;  /* 0x00000000000b7919 */ /* 0x000e220000002100 */
[----:B------:R-:W-:Y:S01]  /*0020*/  ELECT P0, URZ, PT ;  /* 0x00000000003f782f */ /* 0x000fe20003800000 */
[----:B------:R-:W-:Y:S01]  /*0030*/  BSSY B0, `(.L_x_0) ;  /* 0x000000f000007945 */ /* 0x000fe20003800000 */
[--C-:B0-----:R-:W-:Y:S02]  /*0040*/  SHF.R.U32.HI R0, RZ, 0x5, R11.reuse ;  /* 0x00000005ff007819 */ /* 0x101fe4000001160b */
[----:B------:R-:W-:-:S03]  /*0050*/  SHF.R.U32.HI R3, RZ, 0x7, R11 ;  /* 0x00000007ff037819 */ /* 0x000fc6000001160b */
[----:B------:R-:W0:Y:S04]  /*0060*/  SHFL.IDX PT, R2, R0, RZ, 0x1f ;  /* 0x00001fff00027589 */ /* 0x000e2800000e0000 */
[----:B------:R1:W2:Y:S01]  /*0070*/  SHFL.IDX PT, R10, R3, RZ, 0x1f ;  /* 0x00001fff030a7589 */ /* 0x0002a200000e0000 */
[----:B0-----:R-:W-:-:S13]  /*0080*/  ISETP.NE.OR P0, PT, R2, RZ, !P0 ;  /* 0x000000ff0200720c */ /* 0x001fda0004705670 */
[----:B-12---:R-:W-:Y:S05]  /*0090*/  @P0 BRA `(.L_x_1) ;  /* 0x0000000000200947 */ /* 0x006fea0003800000 */
[----:B------:R-:W-:Y:S02]  /*00a0*/  ULDC.64 UR4, c[0x0][0x198] ;  /* 0x0000660000047ab9 */ /* 0x000fe40000000a00 */
[----:B------:R-:W-:Y:S02]  /*00b0*/  UIADD3 UR6, UP0, UR4, 0xf0, URZ ;  /* 0x000000f004067890 */ /* 0x000fe4000ff1e03f */
[----:B------:R-:W-:Y:S02]  /*00c0*/  UIADD3 UR4, UP1, UR4, 0x1f0, URZ ;  /* 0x000001f004047890 */ /* 0x000fe4000ff3e03f */
[----:B------:R-:W-:Y:S02]  /*00d0*/  UIADD3.X UR7, URZ, UR5, URZ, UP0, !UPT ;  /* 0x000000053f077290 */ /* 0x000fe400087fe43f */
[----:B------:R-:W-:-:S07]  /*00e0*/  UIADD3.X UR5, URZ, UR5, URZ, UP1, !UPT ;  /* 0x000000053f057290 */ /* 0x000fce0008ffe43f */
[----:B------:R0:W-:Y:S02]  /*00f0*/  UTMACCTL.PF [UR6] ;  /* 0x00000000060079b9 */ /* 0x0001e40008040000 */
[----:B------:R0:W-:Y:S02]  /*0100*/  UTMACCTL.PF [UR4] ;  /* 0x00000000040079b9 */ /* 0x0001e40008040000 */
[----:B0-----:R-:W-:Y:S01]  /*0110*/  NOP ;  /* 0x0000000000007918 */ /* 0x001fe20000000000 */
.L_x_1:
[----:B------:R-:W-:Y:S05]  /*0120*/  BSYNC B0 ;  /* 0x0000000000007941 */ /* 0x000fea0003800000 */
.L_x_0:
[----:B------:R-:W0:Y:S02]  /*0130*/  SHFL.IDX PT, R3, R0, RZ, 0x1f ;  /* 0x00001fff00037589 */ /* 0x000e2400000e0000 */
[----:B0-----:R-:W-:-:S13]  /*0140*/  ISETP.NE.AND P0, PT, R3, RZ, PT ;  /* 0x000000ff0300720c */ /* 0x001fda0003f05270 */
[----:B------:R-:W-:Y:S05]  /*0150*/  @P0 BRA `(.L_x_2) ;  /* 0x0000000000ac0947 */ /* 0x000fea0003800000 */
[----:B------:R-:W-:Y:S01]  /*0160*/  ELECT P0, URZ, PT ;  /* 0x00000000003f782f */ /* 0x000fe20003800000 */
[----:B------:R-:W-:-:S12]  /*0170*/  BSSY B0, `(.L_x_2) ;  /* 0x0000029000007945 */ /* 0x000fd80003800000 */
[----:B------:R-:W-:Y:S05]  /*0180*/  @!P0 BRA `(.L_x_3) ;  /* 0x00000000009c8947 */ /* 0x000fea0003800000 */
[----:B------:R-:W0:Y:S01]  /*0190*/  S2UR UR8, SR_CgaCtaId ;  /* 0x00000000000879c3 */ /* 0x000e220000008800 */
[----:B------:R-:W-:Y:S01]  /*01a0*/  UMOV UR4, 0x400 ;  /* 0x0000040000047882 */ /* 0x000fe20000000000 */
[----:B------:R-:W-:Y:S01]  /*01b0*/  UMOV UR5, 0x1 ;  /* 0x0000000100057882 */ /* 0x000fe20000000000 */
[----:B------:R-:W-:Y:S02]  /*01c0*/  UMOV UR6, 0x100 ;  /* 0x0000010000067882 */ /* 0x000fe40000000000 */
[----:B------:R-:W-:-:S04]  /*01d0*/  UIADD3 UR6, -UR6, 0x100000, URZ ;  /* 0x0010000006067890 */ /* 0x000fc8000fffe13f */
[----:B------:R-:W-:Y:S02]  /*01e0*/  USHF.L.U32 UR7, UR6, 0xb, URZ ;  /* 0x0000000b06077899 */ /* 0x000fe4000800063f */
[----:B------:R-:W-:Y:S02]  /*01f0*/  USHF.L.U32 UR6, UR6, 0x1, URZ ;  /* 0x0000000106067899 */ /* 0x000fe4000800063f */
[----:B0-----:R-:W-:Y:S02]  /*0200*/  ULEA UR8, UR8, UR4, 0x18 ;  /* 0x0000000408087291 */ /* 0x001fe4000f8ec03f */
[----:B------:R-:W-:-:S04]  /*0210*/  UIADD3 UR4, -UR5, 0x100000, URZ ;  /* 0x0010000005047890 */ /* 0x000fc8000fffe13f */
[----:B------:R-:W-:Y:S02]  /*0220*/  USHF.L.U32 UR5, UR4, 0xb, URZ ;  /* 0x0000000b04057899 */ /* 0x000fe4000800063f */
[----:B------:R-:W-:Y:S01]  /*0230*/  USHF.L.U32 UR4, UR4, 0x1, URZ ;  /* 0x0000000104047899 */ /* 0x000fe2000800063f */
[----:B------:R-:W0:Y:S11]  /*0240*/  FENCE.VIEW.ASYNC.S ;  /* 0x00000000000073c6 */ /* 0x000e360000000000 */
[----:B0-----:R0:W1:Y:S01]  /*0250*/  SYNCS.EXCH.64 URZ, [UR8], UR4 ;  /* 0x00000004083f75b2 */ /* 0x0010620008000100 */
[----:B------:R0:W2:Y:S01]  /*0260*/  SYNCS.EXCH.64 URZ, [UR8+0x68], UR6 ;  /* 0x00006806083f75b2 */ /* 0x0000a20008000100 */
[----:B------:R0:W3:Y:S01]  /*0270*/  SYNCS.EXCH.64 URZ, [UR8+0x8], UR4 ;  /* 0x00000804083f75b2 */ /* 0x0000e20008000100 */
[----:B------:R0:W4:Y:S01]  /*0280*/  SYNCS.EXCH.64 URZ, [UR8+0x70], UR6 ;  /* 0x00007006083f75b2 */ /* 0x0001220008000100 */
[----:B------:R0:W0:Y:S01]  /*0290*/  SYNCS.EXCH.64 URZ, [UR8+0x10], UR4 ;  /* 0x00001004083f75b2 */ /* 0x0000220008000100 */
        /* <DEDUP_REMOVED lines=21> */
[----:B-123--:R-:W-:Y:S01]  /*03f0*/  NOP ;  /* 0x0000000000007918 */ /* 0x00efe20000000000 */
.L_x_3:
[----:B0-----:R-:W-:Y:S05]  /*0400*/  BSYNC B0 ;  /* 0x0000000000007941 */ /* 0x001fea0003800000 */
.L_x_2:
[----:B------:R-:W0:Y:S01]  /*0410*/  SHFL.IDX PT, R0, R0, RZ, 0x1f ;  /* 0x00001fff00007589 */ /* 0x000e2200000e0000 */
[----:B------:R-:W1:Y:S01]  /*0420*/  LDC R3, c[0x0][0x65c] ;  /* 0x00019700ff037b82 */ /* 0x000e620000000800 */
[----:B------:R-:W-:Y:S02]  /*0430*/  ELECT P0, URZ, PT ;  /* 0x00000000003f782f */ /* 0x000fe40003800000 */
[----:B------:R-:W-:Y:S01]  /*0440*/  SHF.R.S32.HI R5, RZ, 0x1f, R2 ;  /* 0x0000001fff057819 */ /* 0x000fe20000011402 */
[----:B------:R-:W2:Y:S01]  /*0450*/  S2R R8, SR_CTAID.Y ;  /* 0x0000000000087919 */ /* 0x000ea20000002600 */
[----:B------:R-:W-:Y:S01]  /*0460*/  UMOV UR4, 0x20 ;  /* 0x0000002000047882 */ /* 0x000fe20000000000 */
[----:B------:R-:W-:Y:S01]  /*0470*/  ISETP.NE.AND P2, PT, R10, RZ, PT ;  /* 0x000000ff0a00720c */ /* 0x000fe20003f45270 */
[----:B------:R-:W-:Y:S01]  /*0480*/  NOP ;  /* 0x0000000000007918 */ /* 0x000fe20000000000 */
[----:B------:R-:W3:Y:S01]  /*0490*/  S2R R4, SR_CTAID.X ;  /* 0x0000000000047919 */ /* 0x000ee20000002500 */
[----:B------:R-:W-:Y:S01]  /*04a0*/  LEA.HI R5, R5, R2, RZ, 0x2 ;  /* 0x0000000205057211 */ /* 0x000fe200078f10ff */
[----:B------:R-:W-:-:S03]  /*04b0*/  NOP ;  /* 0x0000000000007918 */ /* 0x000fc60000000000 */
[----:B------:R-:W-:-:S05]  /*04c0*/  LOP3.LUT R5, R5, 0xfffffffc, RZ, 0xc0, !PT ;  /* 0xfffffffc05057812 */ /* 0x000fca00078ec0ff */
[----:B------:R-:W-:Y:S02]  /*04d0*/  IMAD.IADD R2, R2, 0x1, -R5 ;  /* 0x0000000102027824 */ /* 0x000fe400078e0a05 */
[----:B------:R-:W-:Y:S01]  /*04e0*/  IMAD.MOV.U32 R5, RZ, RZ, RZ ;  /* 0x000000ffff057224 */ /* 0x000fe200078e00ff */
[----:B0-----:R-:W-:Y:S02]  /*04f0*/  ISETP.NE.OR P0, PT, R0, RZ, !P0 ;  /* 0x000000ff0000720c */ /* 0x001fe40004705670 */
[----:B-1----:R-:W-:-:S11]  /*0500*/  ISETP.NE.AND P3, PT, R3, 0x1, PT ;  /* 0x000000010300780c */ /* 0x002fd60003f65270 */
[----:B------:R-:W-:Y:S01]  /*0510*/  VOTEU.ALL UP0, P0 ;  /* 0x00000000003f7886 */ /* 0x000fe20000000000 */
[----:B------:R-:W-:Y:S01]  /*0520*/  VOTEU.ALL UP1, P0 ;  /* 0x00000000003f7886 */ /* 0x000fe20000020000 */
[----:B------:R-:W3:Y:S01]  /*0530*/  @P3 LDC R9, c[0x0][0x10] ;  /* 0x00000400ff093b82 */ /* 0x000ee20000000800 */
[----:B--2---:R-:W-:Y:S02]  /*0540*/  @P3 IMAD.MOV.U32 R3, RZ, RZ, R8 ;  /* 0x000000ffff033224 */ /* 0x004fe400078e0008 */
[----:B------:R-:W-:Y:S01]  /*0550*/  @!UP0 UMOV UR6, 0x400 ;  /* 0x0000040000068882 */ /* 0x000fe20000000000 */
[----:B------:R-:W-:-:S04]  /*0560*/  @!UP0 UIADD3 UR4, -UR4, 0x100000, URZ ;  /* 0x0010000004048890 */ /* 0x000fc8000fffe13f */
[----:B------:R-:W-:Y:S02]  /*0570*/  @!UP0 USHF.L.U32 UR5, UR4, 0xb, URZ ;  /* 0x0000000b04058899 */ /* 0x000fe4000800063f */
[----:B------:R-:W-:Y:S01]  /*0580*/  @!UP0 USHF.L.U32 UR4, UR4, 0x1, URZ ;  /* 0x0000000104048899 */ /* 0x000fe2000800063f */
[----:B------:R-:W-:Y:S02]  /*0590*/  @P3 IMAD.MOV.U32 R6, RZ, RZ, R3 ;  /* 0x000000ffff063224 */ /* 0x000fe400078e0003 */
[----:B------:R-:W-:Y:S01]  /*05a0*/  @P3 IMAD.MOV.U32 R7, RZ, RZ, RZ ;  /* 0x000000ffff073224 */ /* 0x000fe200078e00ff */
[----:B------:R-:W0:Y:S01]  /*05b0*/  @!UP0 S2UR UR7, SR_CgaCtaId ;  /* 0x00000000000789c3 */ /* 0x000e220000008800 */
[----:B------:R-:W-:Y:S02]  /*05c0*/  @!P3 IMAD.MOV.U32 R3, RZ, RZ, R8 ;  /* 0x000000ffff03b224 */ /* 0x000fe400078e0008 */
[----:B------:R-:W-:-:S05]  /*05d0*/  @P3 IMAD.MOV.U32 R13, RZ, RZ, RZ ;  /* 0x000000ffff0d3224 */ /* 0x000fca00078e00ff */
[----:B------:R-:W1:Y:S01]  /*05e0*/  @!P3 LDC R0, c[0x0][0xc] ;  /* 0x00000300ff00bb82 */ /* 0x000e620000000800 */
[----:B---3--:R-:W-:-:S04]  /*05f0*/  @P3 IMAD.WIDE.U32 R8, R4, R9, R6 ;  /* 0x0000000904083225 */ /* 0x008fc800078e0006 */
[----:B------:R-:W-:Y:S01]  /*0600*/  @P3 IMAD.IADD R9, R9, 0x1, R13 ;  /* 0x0000000109093824 */ /* 0x000fe200078e020d */
[----:B0-----:R-:W-:Y:S01]  /*0610*/  @!UP0 ULEA UR6, UR7, UR6, 0x18 ;  /* 0x0000000607068291 */ /* 0x001fe2000f8ec03f */
[----:B------:R-:W-:Y:S01]  /*0620*/  VOTEU.ALL UP0, P0 ;  /* 0x00000000003f7886 */ /* 0x000fe20000000000 */
[----:B------:R-:W-:-:S04]  /*0630*/  ISETP.NE.AND P0, PT, R2, 0x3, PT ;  /* 0x000000030200780c */ /* 0x000fc80003f05270 */
[----:B------:R-:W-:Y:S01]  /*0640*/  ISETP.EQ.OR P0, PT, R2, RZ, !P0 ;  /* 0x000000ff0200720c */ /* 0x000fe20004702670 */
[----:B-1----:R-:W-:-:S03]  /*0650*/  @!P3 IMAD.WIDE.U32 R6, R0, R3, R4 ;  /* 0x000000030006b225 */ /* 0x002fc600078e0004 */
[C---:B------:R-:W-:Y:S01]  /*0660*/  ISETP.EQ.AND P0, PT, R10.reuse, RZ, P0 ;  /* 0x000000ff0a00720c */ /* 0x040fe20000702270 */
[----:B------:R-:W-:Y:S01]  /*0670*/  VIADD R10, R10, 0xffffffff ;  /* 0xffffffff0a0a7836 */ /* 0x000fe20000000000 */
[----:B------:R-:W0:Y:S02]  /*0680*/  FENCE.VIEW.ASYNC.S ;  /* 0x00000000000073c6 */ /* 0x000e240000000000 */
[----:B0-----:R0:W4:Y:S01]  /*0690*/  @!UP0 SYNCS.EXCH.64 URZ, [UR6+0xe0], UR4 ;  /* 0x0000e004063f85b2 */ /* 0x0011220008000100 */
[----:B------:R-:W-:Y:S01]  /*06a0*/  @P3 IMAD.MOV.U32 R0, RZ, RZ, R8 ;  /* 0x000000ffff003224 */ /* 0x000fe200078e0008 */
[----:B------:R-:W-:Y:S01]  /*06b0*/  SEL R8, RZ, 0x1, !P0 ;  /* 0x00000001ff087807 */ /* 0x000fe20004000000 */
[----:B------:R-:W-:Y:S01]  /*06c0*/  @!P3 IMAD.MOV.U32 R0, RZ, RZ, R6 ;  /* 0x000000ffff00b224 */ /* 0x000fe200078e0006 */
[----:B------:R-:W-:Y:S01]  /*06d0*/  ISETP.GE.U32.AND P1, PT, R10, 0x2, PT ;  /* 0x000000020a00780c */ /* 0x000fe20003f26070 */
[----:B------:R-:W-:-:S03]  /*06e0*/  @!P3 IMAD.MOV.U32 R9, RZ, RZ, R7 ;  /* 0x000000ffff09b224 */ /* 0x000fc600078e0007 */
[----:B------:R-:W-:Y:S01]  /*06f0*/  SEL R8, R8, 0x2, P1 ;  /* 0x0000000208087807 */ /* 0x000fe20000800000 */
[----:B------:R0:W4:Y:S01]  /*0700*/  @!UP1 SYNCS.EXCH.64 URZ, [UR6+0xe8], UR4 ;  /* 0x0000e804063f95b2 */ /* 0x0001220008000100 */
[----:B------:R-:W-:Y:S01]  /*0710*/  NOP ;  /* 0x0000000000007918 */ /* 0x000fe20000000000 */
[----:B----4-:R-:W-:Y:S06]  /*0720*/  BAR.SYNC.DEFER_BLOCKING 0x0 ;  /* 0x0000000000007b1d */ /* 0x010fec0000010000 */
[----:B------:R-:W-:Y:S05]  /*0730*/  @!P2 BRA `(.L_x_4) ;  /* 0x0000002c0060a947 */ /* 0x000fea0003800000 */
[----:B------:R-:W-:-:S13]  /*0740*/  ISETP.GT.U32.AND P0, PT, R10, 0x1, PT ;  /* 0x000000010a00780c */ /* 0x000fda0003f04070 */
[----:B0-----:R-:W-:Y:S05]  /*0750*/  @P0 EXIT ;  /* 0x000000000000094d */ /* 0x001fea0003800000 */
[----:B------:R-:W-:Y:S01]  /*0760*/  ULDC.64 UR4, c[0x0][0x650] ;  /* 0x0001940000047ab9 */ /* 0x000fe20000000a00 */
[----:B------:R-:W-:Y:S01]  /*0770*/  PRMT R6, RZ, 0x7610, R6 ;  /* 0x00007610ff067816 */ /* 0x000fe20000000006 */
[----:B------:R-:W-:Y:S01]  /*0780*/  IMAD.MOV.U32 R16, RZ, RZ, -0x1 ;  /* 0xffffffffff107424 */ /* 0x000fe200078e00ff */
[----:B------:R-:W-:Y:S01]  /*0790*/  ISETP.GE.U32.AND P0, PT, R0, UR4, PT ;  /* 0x0000000400007c0c */ /* 0x000fe2000bf06070 */
[----:B------:R-:W-:Y:S02]  /*07a0*/  IMAD.MOV.U32 R12, RZ, RZ, -0x1 ;  /* 0xffffffffff0c7424 */ /* 0x000fe400078e00ff */
[----:B------:R-:W-:Y:S01]  /*07b0*/  IMAD.MOV.U32 R15, RZ, RZ, -0x1 ;  /* 0xffffffffff0f7424 */ /* 0x000fe200078e00ff */
[----:B------:R-:W-:-:S13]  /*07c0*/  ISETP.GE.U32.AND.EX P0, PT, R9, UR5, PT, P0 ;  /* 0x0000000509007c0c */ /* 0x000fda000bf06100 */
[----:B------:R-:W-:Y:S05]  /*07d0*/  @P0 BRA `(.L_x_5) ;  /* 0x0000000400640947 */ /* 0x000fea0003800000 */
[----:B------:R-:W0:Y:S01]  /*07e0*/  LDC.64 R18, c[0x0][0x628] ;  /* 0x00018a00ff127b82 */ /* 0x000e220000000a00 */
[----:B------:R-:W-:Y:S02]  /*07f0*/  IMAD.MOV.U32 R6, RZ, RZ, R0 ;  /* 0x000000ffff067224 */ /* 0x000fe400078e0000 */
[----:B------:R-:W-:-:S05]  /*0800*/  IMAD.MOV.U32 R7, RZ, RZ, R9 ;  /* 0x000000ffff077224 */ /* 0x000fca00078e0009 */
[----:B------:R-:W1:Y:S08]  /*0810*/  LDC R2, c[0x0][0x630] ;  /* 0x00018c00ff027b82 */ /* 0x000e700000000800 */
[----:B------:R-:W2:Y:S01]  /*0820*/  LDC.64 R20, c[0x0][0x620] ;  /* 0x00018800ff147b82 */ /* 0x000ea20000000a00 */
[----:B0-----:R-:W-:-:S04]  /*0830*/  ISETP.NE.U32.AND P0, PT, R18, RZ, PT ;  /* 0x000000ff1200720c */ /* 0x001fc80003f05070 */
[----:B------:R-:W-:-:S13]  /*0840*/  ISETP.NE.AND.EX P0, PT, R19, RZ, PT, P0 ;  /* 0x000000ff1300720c */ /* 0x000fda0003f05300 */
[----:B-12---:R-:W-:Y:S05]  /*0850*/  @!P0 BRA `(.L_x_6) ;  /* 0x0000000000288947 */ /* 0x006fea0003800000 */
[----:B------:R-:W0:Y:S02]  /*0860*/  LDC R15, c[0x0][0x634] ;  /* 0x00018d00ff0f7b82 */ /* 0x000e240000000800 */
[----:B0-----:R-:W-:-:S05]  /*0870*/  IADD3 R15, P0, R0, R15, RZ ;  /* 0x0000000f000f7210 */ /* 0x001fca0007f1e0ff */
[----:B------:R-:W-:-:S04]  /*0880*/  IMAD.X R17, RZ, RZ, R9, P0 ;  /* 0x000000ffff117224 */ /* 0x000fc800000e0609 */
[----:B------:R-:W-:-:S04]  /*0890*/  IMAD.WIDE.U32 R6, R17, R18, RZ ;  /* 0x0000001211067225 */ /* 0x000fc800078e00ff */
[----:B------:R-:W-:-:S04]  /*08a0*/  IMAD.WIDE.U32 R12, P0, R15, R19, R6 ;  /* 0x000000130f0c7225 */ /* 0x000fc80007800006 */
[----:B------:R-:W-:-:S04]  /*08b0*/  IMAD.WIDE.U32 R6, R15, R18, RZ ;  /* 0x000000120f067225 */ /* 0x000fc800078e00ff */
[----:B------:R-:W-:Y:S01]  /*08c0*/  IMAD.X R15, RZ, RZ, RZ, P0 ;  /* 0x000000ffff0f7224 */ /* 0x000fe200000e06ff */
[----:B------:R-:W-:Y:S01]  /*08d0*/  IADD3 RZ, P0, R7, R12, RZ ;  /* 0x0000000c07ff7210 */ /* 0x000fe20007f1e0ff */
[----:B------:R-:W-:-:S04]  /*08e0*/  IMAD.MOV.U32 R14, RZ, RZ, R13 ;  /* 0x000000ffff0e7224 */ /* 0x000fc800078e000d */
[----:B------:R-:W-:-:S08]  /*08f0*/  IMAD.WIDE.U32.X R6, R17, R19, R14, P0 ;  /* 0x0000001311067225 */ /* 0x000fd000000e040e */
.L_x_6:
[-CC-:B------:R-:W-:Y:S01]  /*0900*/  SHF.R.U64 R25, R6, R2.reuse, R7.reuse ;  /* 0x0000000206197219 */ /* 0x180fe20000001207 */
[----:B------:R-:W0:Y:S01]  /*0910*/  LDC R12, c[0x0][0x618] ;  /* 0x00018600ff0c7b82 */ /* 0x000e220000000800 */
[----:B------:R-:W-:Y:S01]  /*0920*/  SHF.R.U32.HI R5, RZ, R2, R7 ;  /* 0x00000002ff057219 */ /* 0x000fe20000011607 */
[----:B------:R-:W-:Y:S01]  /*0930*/  ULDC UR4, c[0x0][0x150] ;  /* 0x0000540000047ab9 */ /* 0x000fe20000000800 */
[----:B------:R-:W-:Y:S01]  /*0940*/  IADD3 R13, P0, RZ, -R25, RZ ;  /* 0x80000019ff0d7210 */ /* 0x000fe20007f1e0ff */
[----:B------:R-:W-:Y:S01]  /*0950*/  IMAD.MOV.U32 R6, RZ, RZ, R0 ;  /* 0x000000ffff067224 */ /* 0x000fe200078e0000 */
[----:B------:R-:W-:Y:S01]  /*0960*/  I2FP.F32.U32 R2, R4 ;  /* 0x0000000400027245 */ /* 0x000fe20000201000 */
[----:B------:R-:W-:Y:S02]  /*0970*/  IMAD.MOV.U32 R7, RZ, RZ, R9 ;  /* 0x000000ffff077224 */ /* 0x000fe400078e0009 */
[----:B------:R-:W-:Y:S01]  /*0980*/  IMAD.X R15, RZ, RZ, ~R5, P0 ;  /* 0x000000ffff0f7224 */ /* 0x000fe200000e0e05 */
[----:B------:R-:W1:Y:S01]  /*0990*/  LDC.64 R22, c[0x0][0x640] ;  /* 0x00019000ff167b82 */ /* 0x000e620000000a00 */
[----:B------:R-:W-:Y:S01]  /*09a0*/  FMUL R2, R2, UR4 ;  /* 0x0000000402027c20 */ /* 0x000fe20008400000 */
[----:B------:R-:W-:Y:S01]  /*09b0*/  IMAD.WIDE.U32 R6, R13, R20, R6 ;  /* 0x000000140d067225 */ /* 0x000fe200078e0006 */
[----:B------:R-:W-:-:S03]  /*09c0*/  ULDC UR4, c[0x0][0x154] ;  /* 0x0000550000047ab9 */ /* 0x000fc60000000800 */
[----:B------:R-:W-:Y:S01]  /*09d0*/  IMAD R10, R15, R20, RZ ;  /* 0x000000140f0a7224 */ /* 0x000fe200078e02ff */
[----:B------:R-:W2:Y:S01]  /*09e0*/  F2I.U32.TRUNC.NTZ R2, R2 ;  /* 0x0000000200027305 */ /* 0x000ea2000020f000 */
[----:B------:R-:W3:Y:S02]  /*09f0*/  LDC R5, c[0x0][0x144] ;  /* 0x00005100ff057b82 */ /* 0x000ee40000000800 */
[----:B------:R-:W-:-:S04]  /*0a00*/  IMAD R13, R13, R21, R10 ;  /* 0x000000150d0d7224 */ /* 0x000fc800078e020a */
[----:B------:R-:W-:Y:S02]  /*0a10*/  IMAD.IADD R7, R7, 0x1, R13 ;  /* 0x0000000107077824 */ /* 0x000fe400078e020d */
[----:B------:R-:W4:Y:S03]  /*0a20*/  LDC R15, c[0x0][0x608] ;  /* 0x00018200ff0f7b82 */ /* 0x000f260000000800 */
[-CC-:B0-----:R-:W-:Y:S02]  /*0a30*/  SHF.R.U64 R19, R6, R12.reuse, R7.reuse ;  /* 0x0000000c06137219 */ /* 0x181fe40000001207 */
[----:B------:R-:W-:Y:S01]  /*0a40*/  I2FP.F32.U32 R6, R3 ;  /* 0x0000000300067245 */ /* 0x000fe20000201000 */
[----:B--2---:R-:W-:Y:S01]  /*0a50*/  IMAD.MOV R13, RZ, RZ, -R2 ;  /* 0x000000ffff0d7224 */ /* 0x004fe200078e0a02 */
[----:B------:R-:W-:Y:S01]  /*0a60*/  SHF.R.U32.HI R10, RZ, R12, R7 ;  /* 0x0000000cff0a7219 */ /* 0x000fe20000011607 */
[----:B------:R-:W0:Y:S01]  /*0a70*/  LDC R14, c[0x0][0x658] ;  /* 0x00019600ff0e7b82 */ /* 0x000e220000000800 */
[----:B-1----:R-:W-:Y:S01]  /*0a80*/  ISETP.NE.U32.AND P0, PT, R22, RZ, PT ;  /* 0x000000ff1600720c */ /* 0x002fe20003f05070 */
[----:B------:R-:W-:Y:S01]  /*0a90*/  FMUL R6, R6, UR4 ;  /* 0x0000000406067c20 */ /* 0x000fe20008400000 */
[----:B------:R-:W-:-:S02]  /*0aa0*/  IMAD.MOV.U32 R7, RZ, RZ, 0x1 ;  /* 0x00000001ff077424 */ /* 0x000fc400078e00ff */
[----:B------:R-:W-:-:S03]  /*0ab0*/  ISETP.NE.AND.EX P0, PT, R23, RZ, PT, P0 ;  /* 0x000000ff1700720c */ /* 0x000fc60003f05300 */
[----:B------:R-:W1:Y:S01]  /*0ac0*/  LDC R16, c[0x0][0x148] ;  /* 0x00005200ff107b82 */ /* 0x000e620000000800 */
[----:B---3--:R-:W-:Y:S02]  /*0ad0*/  IMAD R2, R5, R13, R4 ;  /* 0x0000000d05027224 */ /* 0x008fe400078e0204 */
[----:B------:R-:W-:-:S05]  /*0ae0*/  IMAD.MOV.U32 R13, RZ, RZ, -0x1 ;  /* 0xffffffffff0d7424 */ /* 0x000fca00078e00ff */
[----:B------:R-:W2:Y:S01]  /*0af0*/  LDC R18, c[0x0][0x600] ;  /* 0x00018000ff127b82 */ /* 0x000ea20000000800 */
[-CC-:B----4-:R-:W-:Y:S02]  /*0b00*/  SHF.R.U64 R27, R19, R15.reuse, R10.reuse ;  /* 0x0000000f131b7219 */ /* 0x190fe4000000120a */
[----:B------:R-:W-:Y:S02]  /*0b10*/  SHF.R.U32.HI R5, RZ, R15, R10 ;  /* 0x0000000fff057219 */ /* 0x000fe4000001160a */
[----:B------:R3:W4:Y:S03]  /*0b20*/  F2I.U32.TRUNC.NTZ R15, R6 ;  /* 0x00000006000f7305 */ /* 0x000726000020f000 */
[----:B------:R-:W1:Y:S01]  /*0b30*/  LDC R20, c[0x0][0x648] ;  /* 0x00019200ff147b82 */ /* 0x000e620000000800 */
[-C--:B0-----:R-:W-:Y:S02]  /*0b40*/  SHF.L.U32 R4, R13, R14.reuse, RZ ;  /* 0x0000000e0d047219 */ /* 0x081fe400000006ff */
[----:B------:R-:W-:-:S02]  /*0b50*/  SHF.R.U64 R26, R27, R14, R5 ;  /* 0x0000000e1b1a7219 */ /* 0x000fc40000001205 */
[-C--:B------:R-:W-:Y:S02]  /*0b60*/  SHF.R.U32.HI R5, RZ, R14.reuse, R5 ;  /* 0x0000000eff057219 */ /* 0x080fe40000011605 */
[----:B------:R-:W-:Y:S01]  /*0b70*/  SHF.L.U32 R10, R7, R14, RZ ;  /* 0x0000000e070a7219 */ /* 0x000fe200000006ff */
[----:B------:R-:W0:Y:S01]  /*0b80*/  LDC R24, c[0x0][0x638] ;  /* 0x00018e00ff187b82 */ /* 0x000e220000000800 */
[----:B------:R-:W-:Y:S01]  /*0b90*/  LOP3.LUT R14, RZ, R4, RZ, 0x33, !PT ;  /* 0x00000004ff0e7212 */ /* 0x000fe200078e33ff */
[----:B------:R-:W-:-:S06]  /*0ba0*/  IMAD.MOV.U32 R4, RZ, RZ, R26 ;  /* 0x000000ffff047224 */ /* 0x000fcc00078e001a */
[----:B------:R-:W0:Y:S01]  /*0bb0*/  LDC R21, c[0x0][0x610] ;  /* 0x00018400ff157b82 */ /* 0x000e220000000800 */
[----:B---34-:R-:W-:Y:S05]  /*0bc0*/  @!P0 BRA `(.L_x_7) ;  /* 0x0000000000288947 */ /* 0x018fea0003800000 */
[----:B------:R-:W3:Y:S02]  /*0bd0*/  LDC R13, c[0x0][0x64c] ;  /* 0x00019300ff0d7b82 */ /* 0x000ee40000000800 */
[----:B---3--:R-:W-:-:S05]  /*0be0*/  IADD3 R13, P0, R26, R13, RZ ;  /* 0x0000000d1a0d7210 */ /* 0x008fca0007f1e0ff */
        /* <DEDUP_REMOVED lines=8> */
.L_x_7:
[----:B-1----:R-:W-:Y:S01]  /*0c70*/  SHF.R.U64 R4, R4, R20, R5 ;  /* 0x0000001404047219 */ /* 0x002fe20000001205 */
[----:B--2---:R-:W-:Y:S01]  /*0c80*/  VIADD R6, R18, 0xffffffff ;  /* 0xffffffff12067836 */ /* 0x004fe20000000000 */
[----:B------:R-:W-:Y:S01]  /*0c90*/  LOP3.LUT R5, R27, R14, RZ, 0xc0, !PT ;  /* 0x0000000e1b057212 */ /* 0x000fe200078ec0ff */
[----:B------:R-:W-:Y:S02]  /*0ca0*/  IMAD.MOV R15, RZ, RZ, -R15 ;  /* 0x000000ffff0f7224 */ /* 0x000fe400078e0a0f */
[----:B------:R-:W-:Y:S01]  /*0cb0*/  IMAD.MOV R7, RZ, RZ, -R4 ;  /* 0x000000ffff077224 */ /* 0x000fe200078e0a04 */
[----:B------:R-:W-:Y:S01]  /*0cc0*/  LOP3.LUT R6, R19, R6, RZ, 0xc0, !PT ;  /* 0x0000000613067212 */ /* 0x000fe200078ec0ff */
[----:B------:R-:W-:Y:S02]  /*0cd0*/  @P3 IMAD R2, R16, R15, R3 ;  /* 0x0000000f10023224 */ /* 0x000fe400078e0203 */
[----:B------:R-:W-:Y:S02]  /*0ce0*/  IMAD R5, R10, R4, R5 ;  /* 0x000000040a057224 */ /* 0x000fe400078e0205 */
[----:B0-----:R-:W-:-:S02]  /*0cf0*/  IMAD R3, R7, R24, R26 ;  /* 0x0000001807037224 */ /* 0x001fc400078e021a */
[----:B------:R-:W-:Y:S02]  /*0d00*/  IMAD R2, R5, R21, R2 ;  /* 0x0000001505027224 */ /* 0x000fe400078e0202 */
[----:B------:R-:W-:Y:S02]  /*0d10*/  IMAD.MOV.U32 R4, RZ, RZ, 0x1 ;  /* 0x00000001ff047424 */ /* 0x000fe400078e00ff */
[--C-:B------:R-:W-:Y:S02]  /*0d20*/  IMAD R3, R3, R18, R6.reuse ;  /* 0x0000001203037224 */ /* 0x100fe400078e0206 */
[----:B------:R-:W-:Y:S01]  /*0d30*/  IMAD.MOV.U32 R15, RZ, RZ, R25 ;  /* 0x000000ffff0f7224 */ /* 0x000fe200078e0019 */
[----:B------:R-:W-:Y:S02]  /*0d40*/  PRMT R6, R4, 0x7610, R6 ;  /* 0x0000761004067816 */ /* 0x000fe40000000006 */
[----:B------:R-:W-:Y:S02]  /*0d50*/  SEL R12, R3, R2, !P3 ;  /* 0x00000002030c7207 */ /* 0x000fe40005800000 */
[----:B------:R-:W-:-:S07]  /*0d60*/  SEL R16, R2, R3, !P3 ;  /* 0x0000000302107207 */ /* 0x000fce0005800000 */
.L_x_5:
[----:B------:R-:W-:-:S08]  /*0d70*/  NOP ;  /* 0x0000000000007918 */ /* 0x000fd00000000000 */
[----:B------:R-:W0:Y:S02]  /*0d80*/  USETMAXREG.TRY_ALLOC.CTAPOOL UP0, 0xe8 ;  /* 0x000000e8000079c8 */ /* 0x000e240008000600 */
[----:B0-----:R-:W-:-:S13]  /*0d90*/  PLOP3.LUT P0, PT, PT, PT, UP0, 0x80, 0x0 ;  /* 0x000000000000781c */ /* 0x001fda0003f0f008 */
[----:B------:R-:W-:Y:S05]  /*0da0*/  @!P0 BRA `(.L_x_5) ;  /* 0xfffffffc00f08947 */ /* 0x000fea000383ffff */
[----:B------:R-:W-:Y:S01]  /*0db0*/  ULDC.64 UR4, c[0x0][0x598] ;  /* 0x0001660000047ab9 */ /* 0x000fe20000000a00 */
[----:B------:R-:W-:Y:S01]  /*0dc0*/  ULDC.64 UR16, c[0x0][0x208] ;  /* 0x0000820000107ab9 */ /* 0x000fe20000000a00 */
[----:B------:R-:W-:-:S04]  /*0dd0*/  ISETP.NE.U32.AND P0, PT, RZ, UR4, PT ;  /* 0x00000004ff007c0c */ /* 0x000fc8000bf05070 */
[----:B------:R-:W-:-:S13]  /*0de0*/  ISETP.NE.AND.EX P0, PT, RZ, UR5, PT, P0 ;  /* 0x00000005ff007c0c */ /* 0x000fda000bf05300 */
[----:B------:R-:W-:Y:S05]  /*0df0*/  @!P0 BRA `(.L_x_8) ;  /* 0x00000000001c8947 */ /* 0x000fea0003800000 */
[----:B------:R-:W0:Y:S02]  /*0e00*/  LDC.64 R2, c[0x0][0x598] ;  /* 0x00016600ff027b82 */ /* 0x000e240000000a00 */
[----:B0-----:R-:W2:Y:S02]  /*0e10*/  LDG.E.64 R2, desc[UR16][R2.64] ;  /* 0x0000001002027981 */ /* 0x001ea4000c1e1b00 */
[----:B--2---:R-:W-:-:S04]  /*0e20*/  ISETP.NE.U32.AND P0, PT, R2, RZ, PT ;  /* 0x000000ff0200720c */ /* 0x004fc80003f05070 */
[----:B------:R-:W-:-:S13]  /*0e30*/  ISETP.NE.AND.EX P0, PT, R3, RZ, PT, P0 ;  /* 0x000000ff0300720c */ /* 0x000fda0003f05300 */
[----:B------:R-:W-:Y:S05]  /*0e40*/  @!P0 BRA `(.L_x_8) ;  /* 0x0000000000088947 */ /* 0x000fea0003800000 */
[----:B------:R0:W5:Y:S01]  /*0e50*/  LD.E R2, desc[UR16][R2.64] ;  /* 0x0000001002027980 */ /* 0x000162000c101900 */
[----:B------:R-:W-:Y:S05]  /*0e60*/  BRA `(.L_x_9) ;  /* 0x0000000000207947 */ /* 0x000fea0003800000 */
.L_x_8:
[----:B------:R-:W-:Y:S02]  /*0e70*/  ULDC.64 UR4, c[0x0][0x588] ;  /* 0x0001620000047ab9 */ /* 0x000fe40000000a00 */
[----:B------:R-:W-:-:S04]  /*0e80*/  ISETP.NE.U32.AND P0, PT, RZ, UR4, PT ;  /* 0x00000004ff007c0c */ /* 0x000fc8000bf05070 */
[----:B------:R-:W-:-:S13]  /*0e90*/  ISETP.NE.AND.EX P0, PT, RZ, UR5, PT, P0 ;  /* 0x00000005ff007c0c */ /* 0x000fda000bf05300 */
[----:B------:R-:W-:Y:S05]  /*0ea0*/  @!P0 BRA `(.L_x_10) ;  /* 0x00000000000c8947 */ /* 0x000fea0003800000 */
[----:B------:R-:W0:Y:S02]  /*0eb0*/  LDC.64 R2, c[0x0][0x588] ;  /* 0x00016200ff027b82 */ /* 0x000e240000000a00 */
[----:B0-----:R1:W5:Y:S01]  /*0ec0*/  LDG.E R2, desc[UR16][R2.64] ;  /* 0x0000001002027981 */ /* 0x001362000c1e1900 */
[----:B------:R-:W-:Y:S05]  /*0ed0*/  BRA `(.L_x_9) ;  /* 0x0000000000047947 */ /* 0x000fea0003800000 */
.L_x_10:
[----:B------:R-:W2:Y:S02]  /*0ee0*/  LDC R2, c[0x0][0x580] ;  /* 0x00016000ff027b82 */ /* 0x000ea40000000800 */
.L_x_9:
[----:B------:R-:W-:Y:S02]  /*0ef0*/  ULDC.64 UR4, c[0x0][0x5a0] ;  /* 0x0001680000047ab9 */ /* 0x000fe40000000a00 */
[----:B------:R-:W-:-:S04]  /*0f00*/  ISETP.NE.U32.AND P0, PT, RZ, UR4, PT ;  /* 0x00000004ff007c0c */ /* 0x000fc8000bf05070 */
[----:B------:R-:W-:-:S13]  /*0f10*/  ISETP.NE.AND.EX P0, PT, RZ, UR5, PT, P0 ;  /* 0x00000005ff007c0c */ /* 0x000fda000bf05300 */
[----:B------:R-:W-:Y:S05]  /*0f20*/  @!P0 BRA `(.L_x_11) ;  /* 0x00000000001c8947 */ /* 0x000fea0003800000 */
[----:B------:R-:W3:Y:S02]  /*0f30*/  LDC.64 R4, c[0x0][0x5a0] ;  /* 0x00016800ff047b82 */ /* 0x000ee40000000a00 */
[----:B---3--:R-:W3:Y:S02]  /*0f40*/  LDG.E.64 R4, desc[UR16][R4.64] ;  /* 0x0000001004047981 */ /* 0x008ee4000c1e1b00 */
[----:B---3--:R-:W-:-:S04]  /*0f50*/  ISETP.NE.U32.AND P0, PT, R4, RZ, PT ;  /* 0x000000ff0400720c */ /* 0x008fc80003f05070 */
[----:B------:R-:W-:-:S13]  /*0f60*/  ISETP.NE.AND.EX P0, PT, R5, RZ, PT, P0 ;  /* 0x000000ff0500720c */ /* 0x000fda0003f05300 */
[----:B------:R-:W-:Y:S05]  /*0f70*/  @!P0 BRA `(.L_x_11) ;  /* 0x0000000000088947 */ /* 0x000fea0003800000 */
[----:B01----:R0:W5:Y:S01]  /*0f80*/  LD.E R3, desc[UR16][R4.64] ;  /* 0x0000001004037980 */ /* 0x003162000c101900 */
[----:B------:R-:W-:Y:S05]  /*0f90*/  BRA `(.L_x_12) ;  /* 0x0000000000207947 */ /* 0x000fea0003800000 */
.L_x_11:
[----:B------:R-:W-:Y:S02]  /*0fa0*/  ULDC.64 UR4, c[0x0][0x590] ;  /* 0x0001640000047ab9 */ /* 0x000fe40000000a00 */
[----:B------:R-:W-:-:S04]  /*0fb0*/  ISETP.NE.U32.AND P0, PT, RZ, UR4, PT ;  /* 0x00000004ff007c0c */ /* 0x000fc8000bf05070 */
[----:B------:R-:W-:-:S13]  /*0fc0*/  ISETP.NE.AND.EX P0, PT, RZ, UR5, PT, P0 ;  /* 0x00000005ff007c0c */ /* 0x000fda000bf05300 */
[----:B------:R-:W-:Y:S05]  /*0fd0*/  @!P0 BRA `(.L_x_13) ;  /* 0x00000000000c8947 */ /* 0x000fea0003800000 */
[----:B------:R-:W0:Y:S02]  /*0fe0*/  LDC.64 R4, c[0x0][0x590] ;  /* 0x00016400ff047b82 */ /* 0x000e240000000a00 */
[----:B01----:R1:W5:Y:S01]  /*0ff0*/  LDG.E R3, desc[UR16][R4.64] ;  /* 0x0000001004037981 */ /* 0x003362000c1e1900 */
[----:B------:R-:W-:Y:S05]  /*1000*/  BRA `(.L_x_12) ;  /* 0x0000000000047947 */ /* 0x000fea0003800000 */
.L_x_13:
[----:B01----:R-:W3:Y:S02]  /*1010*/  LDC R3, c[0x0][0x584] ;  /* 0x00016100ff037b82 */ /* 0x003ee40000000800 */
.L_x_12:
[----:B------:R-:W-:-:S13]  /*1020*/  LOP3.LUT P0, RZ, R6, 0xff, RZ, 0xc0, !PT ;  /* 0x000000ff06ff7812 */ /* 0x000fda000780c0ff */
[----:B------:R-:W-:Y:S05]  /*1030*/  @!P0 EXIT ;  /* 0x000000000000894d */ /* 0x000fea0003800000 */
[----:B------:R-:W-:Y:S01]  /*1040*/  ULDC UR4, c[0x0][0x28c] ;  /* 0x0000a30000047ab9 */ /* 0x000fe20000000800 */
[----:B------:R-:W-:Y:S01]  /*1050*/  LOP3.LUT R38, R8, 0x1, RZ, 0xfc, !PT ;  /* 0x0000000108267812 */ /* 0x000fe200078efcff */
[----:B------:R-:W-:-:S04]  /*1060*/  UIADD3 UR4, UR4, 0x3f, URZ ;  /* 0x0000003f04047890 */ /* 0x000fc8000fffe03f */
[----:B------:R-:W-:-:S04]  /*1070*/  USHF.R.S32.HI UR5, URZ, 0x1f, UR4 ;  /* 0x0000001f3f057899 */ /* 0x000fc80008011404 */
[----:B------:R-:W-:-:S03]  /*1080*/  ULEA.HI UR5, UR5, UR4, URZ, 0x6 ;  /* 0x0000000405057291 */ /* 0x000fc6000f8f303f */
[----:B------:R-:W-:Y:S01]  /*1090*/  UMOV UR4, URZ ;  /* 0x0000003f00047c82 */ /* 0x000fe20008000000 */
[----:B------:R-:W-:-:S03]  /*10a0*/  USHF.R.S32.HI UR9, URZ, 0x6, UR5 ;  /* 0x000000063f097899 */ /* 0x000fc60008011405 */
[----:B------:R-:W-:-:S09]  /*10b0*/  UMOV UR5, URZ ;  /* 0x0000003f00057c82 */ /* 0x000fd20008000000 */
.L_x_54:
[----:B01----:R-:W-:Y:S01]  /*10c0*/  LOP3.LUT R4, R11, 0x80, RZ, 0xc0, !PT ;  /* 0x000000800b047812 */ /* 0x003fe200078ec0ff */
[----:B------:R-:W0:Y:S01]  /*10d0*/  S2UR UR13, SR_CgaCtaId ;  /* 0x00000000000d79c3 */ /* 0x000e220000008800 */
[----:B------:R-:W-:Y:S01]  /*10e0*/  UMOV UR12, 0x400 ;  /* 0x00000400000c7882 */ /* 0x000fe20000000000 */
[----:B------:R-:W-:Y:S01]  /*10f0*/  UMOV UR6, URZ ;  /* 0x0000003f00067c82 */ /* 0x000fe20008000000 */
[----:B------:R-:W-:Y:S01]  /*1100*/  SHF.R.U32.HI R4, RZ, 0x7, R4 ;  /* 0x00000007ff047819 */ /* 0x000fe20000011604 */
[----:B------:R-:W-:Y:S01]  /*1110*/  UMOV UR7, URZ ;  /* 0x0000003f00077c82 */ /* 0x000fe20008000000 */
[----:B------:R-:W-:Y:S01]  /*1120*/  UMOV UR18, UR5 ;  /* 0x0000000500127c82 */ /* 0x000fe20008000000 */
[----:B------:R-:W-:Y:S01]  /*1130*/  IMAD.MOV.U32 R10, RZ, RZ, RZ ;  /* 0x000000ffff0a7224 */ /* 0x000fe200078e00ff */
[----:B------:R-:W-:Y:S01]  /*1140*/  CS2R R22, SRZ ;  /* 0x0000000000167805 */ /* 0x000fe2000001ff00 */
[----:B------:R-:W1:Y:S01]  /*1150*/  LDC R5, c[0x0][0x28c] ;  /* 0x0000a300ff057b82 */ /* 0x000e620000000800 */
[----:B------:R-:W4:Y:S01]  /*1160*/  SHFL.IDX PT, R4, R4, RZ, 0x1f ;  /* 0x00001fff04047589 */ /* 0x000f2200000e0000 */
[----:B------:R-:W-:-:S02]  /*1170*/  CS2R R32, SRZ ;  /* 0x0000000000207805 */ /* 0x000fc4000001ff00 */
[----:B------:R-:W-:Y:S01]  /*1180*/  CS2R R34, SRZ ;  /* 0x0000000000227805 */ /* 0x000fe2000001ff00 */
[----:B------:R-:W-:Y:S01]  /*1190*/  IMAD.MOV.U32 R37, RZ, RZ, RZ ;  /* 0x000000ffff257224 */ /* 0x000fe200078e00ff */
[----:B------:R-:W-:Y:S01]  /*11a0*/  CS2R R24, SRZ ;  /* 0x0000000000187805 */ /* 0x000fe2000001ff00 */
[----:B------:R-:W-:Y:S01]  /*11b0*/  IMAD.U32 R7, RZ, RZ, UR4 ;  /* 0x00000004ff077e24 */ /* 0x000fe2000f8e00ff */
[----:B------:R-:W-:Y:S02]  /*11c0*/  CS2R R26, SRZ ;  /* 0x00000000001a7805 */ /* 0x000fe4000001ff00 */
[----:B------:R-:W-:Y:S02]  /*11d0*/  CS2R R28, SRZ ;  /* 0x00000000001c7805 */ /* 0x000fe4000001ff00 */
[----:B------:R-:W-:Y:S02]  /*11e0*/  CS2R R30, SRZ ;  /* 0x00000000001e7805 */ /* 0x000fe4000001ff00 */
[----:B-1----:R-:W-:-:S02]  /*11f0*/  ISETP.GE.AND P0, PT, R5, 0x1, PT ;  /* 0x000000010500780c */ /* 0x002fc40003f06270 */
[----:B----4-:R-:W-:-:S13]  /*1200*/  R2UR UR8, R4 ;  /* 0x00000000040872ca */ /* 0x010fda00000e0000 */
[----:B------:R-:W-:-:S04]  /*1210*/  ULEA.HI UR10, UR8, UR8, URZ, 0x1 ;  /* 0x00000008080a7291 */ /* 0x000fc8000f8f083f */
[----:B------:R-:W-:Y:S02]  /*1220*/  ULOP3.LUT UR11, UR10, 0xffffe, URZ, 0xc0, !UPT ;  /* 0x000ffffe0a0b7892 */ /* 0x000fe4000f8ec03f */
[----:B0-----:R-:W-:Y:S02]  /*1230*/  ULEA UR10, UR13, UR12, 0x18 ;  /* 0x0000000c0d0a7291 */ /* 0x001fe4000f8ec03f */
[----:B------:R-:W-:-:S03]  /*1240*/  UIADD3 UR11, UR8, -UR11, URZ ;  /* 0x8000000b080b7290 */ /* 0x000fc6000fffe03f */
[----:B------:R-:W-:Y:S01]  /*1250*/  UMOV UR8, URZ ;  /* 0x0000003f00087c82 */ /* 0x000fe20008000000 */
[----:B------:R-:W-:-:S04]  /*1260*/  ULEA UR11, UR11, UR10, 0xc ;  /* 0x0000000a0b0b7291 */ /* 0x000fc8000f8e603f */
[----:B------:R-:W-:-:S04]  /*1270*/  UIADD3 UR11, UR11, 0x180, URZ ;  /* 0x000001800b0b7890 */ /* 0x000fc8000fffe03f */
[----:B------:R-:W-:-:S04]  /*1280*/  USHF.R.U32.HI UR11, URZ, 0x4, UR11 ;  /* 0x000000043f0b7899 */ /* 0x000fc8000801160b */
[----:B------:R-:W-:Y:S01]  /*1290*/  ULOP3.LUT UR11, UR11, 0x3fff, URZ, 0xc0, !UPT ;  /* 0x00003fff0b0b7892 */ /* 0x000fe2000f8ec03f */
[----:B-----5:R-:W-:Y:S11]  /*12a0*/  @!P0 BRA `(.L_x_14) ;  /* 0x0000000400088947 */ /* 0x020ff60003800000 */
[----:B------:R-:W-:-:S13]  /*12b0*/  ISETP.NE.AND P1, PT, R38, 0x3, PT ;  /* 0x000000032600780c */ /* 0x000fda0003f25270 */
[----:B------:R-:W-:Y:S05]  /*12c0*/  @!P1 BRA `(.L_x_15) ;  /* 0x0000000000049947 */ /* 0x000fea0003800000 */
[----:B------:R-:W-:Y:S01]  /*12d0*/  BPT.TRAP 0x1 ;  /* 0x000000040000795c */ /* 0x000fe20000300000 */
.L_x_15:
[----:B------:R-:W-:Y:S01]  /*12e0*/  ULEA UR6, UR5, UR10, 0x3 ;  /* 0x0000000a05067291 */ /* 0x000fe2000f8e183f */
[----:B------:R-:W-:-:S05]  /*12f0*/  IMAD.U32 R4, RZ, RZ, UR4 ;  /* 0x00000004ff047e24 */ /* 0x000fca000f8e00ff */
[----:B------:R-:W-:-:S04]  /*1300*/  SHF.L.U32 R4, R4, 0x1f, RZ ;  /* 0x0000001f04047819 */ /* 0x000fc800000006ff */
[----:B------:R0:W1:Y:S01]  /*1310*/  SYNCS.PHASECHK.TRANS64.TRYWAIT P0, [UR6], R4 ;  /* 0x00000004ff0075a7 */ /* 0x0000620008000146 */
[----:B------:R-:W-:Y:S05]  /*1320*/  @!P1 BRA `(.L_x_16) ;  /* 0x0000000000049947 */ /* 0x000fea0003800000 */
[----:B------:R-:W-:Y:S01]  /*1330*/  BPT.TRAP 0x1 ;  /* 0x000000040000795c */ /* 0x000fe20000300000 */
.L_x_16:
[----:B-1----:R-:W-:Y:S05]  /*1340*/  @P0 BRA `(.L_x_17) ;  /* 0x0000000000080947 */ /* 0x002fea0003800000 */
[----:B------:R-:W1:Y:S02]  /*1350*/  SYNCS.PHASECHK.TRANS64.TRYWAIT P0, [UR6], R4 ;  /* 0x00000004ff0075a7 */ /* 0x000e640008000146 */
[----:B-1----:R-:W-:Y:S05]  /*1360*/  @!P0 BRA `(.L_x_18) ;  /* 0x0000003c002c8947 */ /* 0x002fea0003800000 */
.L_x_17:
[----:B------:R-:W-:Y:S01]  /*1370*/  UIADD3 UR6, UR10, 0x34180, URZ ;  /* 0x000341800a067890 */ /* 0x000fe2000fffe03f */
[----:B------:R-:W-:Y:S01]  /*1380*/  WARPGROUP.ARRIVE ;  /* 0x00000000000079c5 */ /* 0x000fe20000000000 */
[----:B------:R-:W-:Y:S01]  /*1390*/  ULOP3.LUT UR7, UR11, 0x10000, URZ, 0xfc, !UPT ;  /* 0x000100000b077892 */ /* 0x000fe2000f8efc3f */
[----:B------:R-:W-:Y:S01]  /*13a0*/  IMAD.MOV.U32 R10, RZ, RZ, RZ ;  /* 0x000000ffff0a7224 */ /* 0x000fe200078e00ff */
[----:B------:R-:W-:Y:S01]  /*13b0*/  USHF.R.U32.HI UR6, URZ, 0x4, UR6 ;  /* 0x000000043f067899 */ /* 0x000fe20008011606 */
[----:B------:R-:W-:Y:S01]  /*13c0*/  CS2R R22, SRZ ;  /* 0x0000000000167805 */ /* 0x000fe2000001ff00 */
[----:B------:R-:W-:Y:S01]  /*13d0*/  ULEA UR7, UR5, UR7, 0xa ;  /* 0x0000000705077291 */ /* 0x000fe2000f8e503f */
[----:B------:R-:W-:Y:S01]  /*13e0*/  CS2R R32, SRZ ;  /* 0x0000000000207805 */ /* 0x000fe2000001ff00 */
[----:B------:R-:W-:Y:S01]  /*13f0*/  ULOP3.LUT UR6, UR6, 0x3fff, URZ, 0xc0, !UPT ;  /* 0x00003fff06067892 */ /* 0x000fe2000f8ec03f */
[----:B------:R-:W-:Y:S01]  /*1400*/  CS2R R34, SRZ ;  /* 0x0000000000227805 */ /* 0x000fe2000001ff00 */
[----:B------:R-:W-:Y:S01]  /*1410*/  UMOV UR13, 0x80000020 ;  /* 0x80000020000d7882 */ /* 0x000fe20000000000 */
[----:B------:R-:W-:Y:S01]  /*1420*/  UMOV UR15, 0x80000000 ;  /* 0x80000000000f7882 */ /* 0x000fe20000000000 */
[----:B------:R-:W-:Y:S01]  /*1430*/  ULOP3.LUT UR6, UR6, 0x10000, URZ, 0xfc, !UPT ;  /* 0x0001000006067892 */ /* 0x000fe2000f8efc3f */
[----:B------:R-:W-:Y:S01]  /*1440*/  IMAD.MOV.U32 R37, RZ, RZ, RZ ;  /* 0x000000ffff257224 */ /* 0x000fe200078e00ff */
[----:B------:R-:W-:Y:S01]  /*1450*/  UMOV UR12, UR7 ;  /* 0x00000007000c7c82 */ /* 0x000fe20008000000 */
[----:B------:R-:W-:-:S02]  /*1460*/  UIADD3 UR8, UR7, 0x200, URZ ;  /* 0x0000020007087890 */ /* 0x000fc4000fffe03f */
[----:B------:R-:W-:-:S07]  /*1470*/  ULEA UR6, UR5, UR6, 0x5 ;  /* 0x0000000605067291 */ /* 0x000fce000f8e283f */
[----:B------:R-:W-:Y:S02]  /*1480*/  UMOV UR14, UR6 ;  /* 0x00000006000e7c82 */ /* 0x000fe40008000000 */
[----:B------:R-:W-:Y:S01]  /*1490*/  QGMMA.64x8x32.F32.E4M3.E4M3 R24, gdesc[UR12], RZ, !UPT ;  /* 0x000000000c1879f3 */ /* 0x000fe2000c7008ff */
[----:B------:R-:W-:Y:S01]  /*14a0*/  UMOV UR12, UR8 ;  /* 0x00000008000c7c82 */ /* 0x000fe20008000000 */
[----:B------:R-:W-:Y:S02]  /*14b0*/  UMOV UR13, 0x80000020 ;  /* 0x80000020000d7882 */ /* 0x000fe40000000000 */
[----:B------:R-:W-:Y:S01]  /*14c0*/  QGMMA.64x8x32.F32.E4M3.E4M3 R28, gdesc[UR12], RZ, !UPT ;  /* 0x000000000c1c79f3 */ /* 0x000fe2000c7008ff */
[----:B------:R-:W-:Y:S02]  /*14d0*/  UIADD3 UR12, UR7, 0x2, URZ ;  /* 0x00000002070c7890 */ /* 0x000fe4000fffe03f */
[----:B------:R-:W-:Y:S02]  /*14e0*/  UIADD3 UR14, UR6, 0x2, URZ ;  /* 0x00000002060e7890 */ /* 0x000fe4000fffe03f */
[----:B------:R-:W-:Y:S01]  /*14f0*/  UIADD3 UR7, UR7, 0x202, URZ ;  /* 0x0000020207077890 */ /* 0x000fe2000fffe03f */
[----:B------:R-:W-:Y:S01]  /*1500*/  ULDC UR6, c[0x0][0x50c] ;  /* 0x0001430000067ab9 */ /* 0x000fe20000000800 */
[----:B------:R-:W-:Y:S01]  /*1510*/  UMOV UR13, 0x80000020 ;  /* 0x80000020000d7882 */ /* 0x000fe20000000000 */
[----:B------:R-:W-:Y:S01]  /*1520*/  UMOV UR15, 0x80000000 ;  /* 0x80000000000f7882 */ /* 0x000fe20000000000 */
[----:B------:R-:W-:-:S03]  /*1530*/  UISETP.NE.AND UP0, UPT, UR6, 0x2, UPT ;  /* 0x000000020600788c */ /* 0x000fc6000bf05270 */
[----:B------:R-:W-:Y:S01]  /*1540*/  UMOV UR6, 0x2 ;  /* 0x0000000200067882 */ /* 0x000fe20000000000 */
[----:B------:R-:W-:Y:S01]  /*1550*/  QGMMA.64x8x32.F32.E4M3.E4M3 R24, gdesc[UR12], R24 ;  /* 0x000000000c1879f3 */ /* 0x000fe20008700818 */
[----:B------:R-:W-:Y:S01]  /*1560*/  UMOV UR12, UR7 ;  /* 0x00000007000c7c82 */ /* 0x000fe20008000000 */
[----:B------:R-:W-:Y:S01]  /*1570*/  USEL UR7, URZ, 0x1, UP0 ;  /* 0x000000013f077887 */ /* 0x000fe20008000000 */
[----:B------:R-:W-:Y:S02]  /*1580*/  UMOV UR13, 0x80000020 ;  /* 0x80000020000d7882 */ /* 0x000fe40000000000 */
[----:B------:R-:W-:Y:S03]  /*1590*/  QGMMA.64x8x32.F32.E4M3.E4M3 R28, gdesc[UR12], R28, gsb0 ;  /* 0x000000000c1c79f3 */ /* 0x000fe6000800081c */
[----:B------:R-:W-:-:S13]  /*15a0*/  ISETP.NE.AND P0, PT, RZ, UR7, PT ;  /* 0x00000007ff007c0c */ /* 0x000fda000bf05270 */
[----:B------:R-:W-:Y:S05]  /*15b0*/  @!P0 BRA `(.L_x_19) ;  /* 0x0000000000288947 */ /* 0x000fea0003800000 */
[----:B------:R-:W-:Y:S02]  /*15c0*/  WARPGROUP.DEPBAR.LE gsb0, 0x0 ;  /* 0x00008000000079c5 */ /* 0x000fe40000010000 */
[----:B------:R-:W-:-:S01]  /*15d0*/  FADD R37, RZ, R24 ;  /* 0x00000018ff257221 */ /* 0x000fc20000000000 */
[----:B------:R-:W-:Y:S01]  /*15e0*/  FADD R34, RZ, R25 ;  /* 0x00000019ff227221 */ /* 0x000fe20000000000 */
[----:B------:R-:W-:-:S01]  /*15f0*/  FADD R35, RZ, R26 ;  /* 0x0000001aff237221 */ /* 0x000fc20000000000 */
[----:B------:R-:W-:Y:S01]  /*1600*/  FADD R32, RZ, R27 ;  /* 0x0000001bff207221 */ /* 0x000fe20000000000 */
[----:B------:R-:W-:-:S01]  /*1610*/  FADD R33, RZ, R28 ;  /* 0x0000001cff217221 */ /* 0x000fc20000000000 */
[----:B------:R-:W-:Y:S01]  /*1620*/  FADD R22, RZ, R29 ;  /* 0x0000001dff167221 */ /* 0x000fe20000000000 */
[----:B------:R-:W-:-:S01]  /*1630*/  FADD R23, RZ, R30 ;  /* 0x0000001eff177221 */ /* 0x000fc20000000000 */
[----:B------:R-:W-:Y:S01]  /*1640*/  FADD R10, RZ, R31 ;  /* 0x0000001fff0a7221 */ /* 0x000fe20000000000 */
[----:B------:R-:W-:-:S06]  /*1650*/  UMOV UR6, URZ ;  /* 0x0000003f00067c82 */ /* 0x000fcc0008000000 */
.L_x_19:
[----:B------:R-:W-:-:S04]  /*1660*/  UIADD3 UR18, UR5, 0x1, URZ ;  /* 0x0000000105127890 */ /* 0x000fc8000fffe03f */
[----:B------:R-:W-:-:S04]  /*1670*/  UISETP.NE.AND UP0, UPT, UR18, 0xd, UPT ;  /* 0x0000000d1200788c */ /* 0x000fc8000bf05270 */
[----:B------:R-:W-:Y:S02]  /*1680*/  USEL UR8, URZ, 0x1, UP0 ;  /* 0x000000013f087887 */ /* 0x000fe40008000000 */
[----:B------:R-:W-:Y:S02]  /*1690*/  USEL UR18, UR18, URZ, UP0 ;  /* 0x0000003f12127287 */ /* 0x000fe40008000000 */
[----:B------:R-:W-:-:S06]  /*16a0*/  ULOP3.LUT UR8, UR4, UR8, URZ, 0x3c, !UPT ;  /* 0x0000000804087292 */ /* 0x000fcc000f8e3c3f */
[----:B------:R-:W-:Y:S01]  /*16b0*/  IMAD.U32 R7, RZ, RZ, UR8 ;  /* 0x00000008ff077e24 */ /* 0x000fe2000f8e00ff */
[----:B------:R-:W-:-:S06]  /*16c0*/  UMOV UR8, 0x1 ;  /* 0x0000000100087882 */ /* 0x000fcc0000000000 */
.L_x_14:
[----:B------:R-:W-:-:S04]  /*16d0*/  UISETP.LT.AND UP0, UPT, UR9, 0x1, UPT ;  /* 0x000000010900788c */ /* 0x000fc8000bf01270 */
[----:B------:R-:W-:-:S04]  /*16e0*/  USEL UR12, UR9, 0x1, UP0 ;  /* 0x00000001090c7887 */ /* 0x000fc80008000000 */
[----:B------:R-:W-:-:S04]  /*16f0*/  UIADD3 UR12, UR9, -UR12, URZ ;  /* 0x8000000c090c7290 */ /* 0x000fc8000fffe03f */
[----:B------:R-:W-:-:S06]  /*1700*/  UISETP.GE.AND UP0, UPT, UR12, 0x1, UPT ;  /* 0x000000010c00788c */ /* 0x000fcc000bf06270 */
[----:B------:R-:W-:-:S13]  /*1710*/  PLOP3.LUT P0, PT, PT, PT, UP0, 0x80, 0x0 ;  /* 0x000000000000781c */ /* 0x000fda0003f0f008 */
[----:B------:R-:W-:Y:S05]  /*1720*/  @!P0 BRA `(.L_x_20) ;  /* 0x00000004004c8947 */ /* 0x000fea0003800000 */
[----:B01----:R-:W-:Y:S01]  /*1730*/  IMAD.U32 R4, RZ, RZ, UR12 ;  /* 0x0000000cff047e24 */ /* 0x003fe2000f8e00ff */
[----:B------:R-:W-:Y:S01]  /*1740*/  UMOV UR19, UR5 ;  /* 0x0000000500137c82 */ /* 0x000fe20008000000 */
[----:B------:R-:W-:-:S05]  /*1750*/  ULDC UR21, c[0x0][0x50c] ;  /* 0x0001430000157ab9 */ /* 0x000fca0000000800 */
.L_x_28:
[----:B------:R-:W-:-:S13]  /*1760*/  ISETP.NE.AND P1, PT, R38, 0x3, PT ;  /* 0x000000032600780c */ /* 0x000fda0003f25270 */
[----:B01----:R-:W-:Y:S05]  /*1770*/  @!P1 BRA `(.L_x_21) ;  /* 0x0000000000049947 */ /* 0x003fea0003800000 */
[----:B------:R-:W-:Y:S01]  /*1780*/  BPT.TRAP 0x1 ;  /* 0x000000040000795c */ /* 0x000fe20000300000 */
.L_x_21:
[----:B------:R-:W0:Y:S01]  /*1790*/  S2UR UR12, SR_CgaCtaId ;  /* 0x00000000000c79c3 */ /* 0x000e220000008800 */
[----:B------:R-:W-:Y:S01]  /*17a0*/  UMOV UR10, 0x400 ;  /* 0x00000400000a7882 */ /* 0x000fe20000000000 */
[----:B------:R-:W-:Y:S01]  /*17b0*/  SHF.L.U32 R5, R7, 0x1f, RZ ;  /* 0x0000001f07057819 */ /* 0x000fe200000006ff */
[----:B0-----:R-:W-:-:S04]  /*17c0*/  ULEA UR10, UR12, UR10, 0x18 ;  /* 0x0000000a0c0a7291 */ /* 0x001fc8000f8ec03f */
[----:B------:R-:W-:-:S09]  /*17d0*/  ULEA UR12, UR18, UR10, 0x3 ;  /* 0x0000000a120c7291 */ /* 0x000fd2000f8e183f */
[----:B------:R0:W1:Y:S01]  /*17e0*/  SYNCS.PHASECHK.TRANS64.TRYWAIT P0, [UR12], R5 ;  /* 0x00000005ff0075a7 */ /* 0x000062000800014c */
[----:B------:R-:W-:Y:S05]  /*17f0*/  @!P1 BRA `(.L_x_22) ;  /* 0x0000000000049947 */ /* 0x000fea0003800000 */
[----:B------:R-:W-:Y:S01]  /*1800*/  BPT.TRAP 0x1 ;  /* 0x000000040000795c */ /* 0x000fe20000300000 */
.L_x_22:
[----:B-1----:R-:W-:Y:S05]  /*1810*/  @P0 BRA `(.L_x_23) ;  /* 0x0000000000080947 */ /* 0x002fea0003800000 */
[----:B------:R-:W1:Y:S02]  /*1820*/  SYNCS.PHASECHK.TRANS64.TRYWAIT P0, [UR12], R5 ;  /* 0x00000005ff0075a7 */ /* 0x000e64000800014c */
[----:B-1----:R-:W-:Y:S05]  /*1830*/  @!P0 BRA `(.L_x_24) ;  /* 0x0000003800108947 */ /* 0x002fea0003800000 */
.L_x_23:
[----:B------:R-:W-:Y:S01]  /*1840*/  UIADD3 UR12, UR10, 0x34180, URZ ;  /* 0x000341800a0c7890 */ /* 0x000fe2000fffe03f */
[----:B------:R-:W-:Y:S01]  /*1850*/  WARPGROUP.ARRIVE ;  /* 0x00000000000079c5 */ /* 0x000fe20000000000 */
[----:B------:R-:W-:Y:S02]  /*1860*/  UISETP.NE.AND UP0, UPT, UR7, URZ, UPT ;  /* 0x0000003f0700728c */ /* 0x000fe4000bf05270 */
[----:B------:R-:W-:Y:S02]  /*1870*/  USHF.R.U32.HI UR12, URZ, 0x4, UR12 ;  /* 0x000000043f0c7899 */ /* 0x000fe4000801160c */
[----:B------:R-:W-:Y:S02]  /*1880*/  USEL UR8, UR8, URZ, !UP0 ;  /* 0x0000003f08087287 */ /* 0x000fe4000c000000 */
[----:B------:R-:W-:Y:S02]  /*1890*/  ULOP3.LUT UR12, UR12, 0x3fff, URZ, 0xc0, !UPT ;  /* 0x00003fff0c0c7892 */ /* 0x000fe4000f8ec03f */
[----:B------:R-:W-:-:S02]  /*18a0*/  ULOP3.LUT UR7, UR11, 0x10000, URZ, 0xfc, !UPT ;  /* 0x000100000b077892 */ /* 0x000fc4000f8efc3f */
[----:B------:R-:W-:Y:S02]  /*18b0*/  ULOP3.LUT UR12, UR12, 0x10000, URZ, 0xfc, !UPT ;  /* 0x000100000c0c7892 */ /* 0x000fe4000f8efc3f */
[----:B------:R-:W-:Y:S02]  /*18c0*/  UISETP.NE.U32.AND UP0, UPT, UR8, URZ, UPT ;  /* 0x0000003f0800728c */ /* 0x000fe4000bf05070 */
[----:B------:R-:W-:Y:S02]  /*18d0*/  ULEA UR8, UR18, UR7, 0xa ;  /* 0x0000000712087291 */ /* 0x000fe4000f8e503f */
[----:B------:R-:W-:Y:S02]  /*18e0*/  ULEA UR7, UR18, UR12, 0x5 ;  /* 0x0000000c12077291 */ /* 0x000fe4000f8e283f */
[----:B------:R-:W-:Y:S01]  /*18f0*/  UIADD3 UR20, UR8, 0x200, URZ ;  /* 0x0000020008147890 */ /* 0x000fe2000fffe03f */
[----:B------:R-:W-:Y:S02]  /*1900*/  UMOV UR13, 0x80000020 ;  /* 0x80000020000d7882 */ /* 0x000fe40000000000 */
[----:B------:R-:W-:Y:S01]  /*1910*/  UMOV UR12, UR8 ;  /* 0x00000008000c7c82 */ /* 0x000fe20008000000 */
[----:B------:R-:W-:Y:S01]  /*1920*/  UMOV UR15, 0x80000000 ;  /* 0x80000000000f7882 */ /* 0x000fe20000000000 */
[----:B------:R-:W-:Y:S01]  /*1930*/  UMOV UR14, UR7 ;  /* 0x00000007000e7c82 */ /* 0x000fe20008000000 */
[----:B------:R-:W-:Y:S01]  /*1940*/  UIADD3 UR6, UR6, 0x2, URZ ;  /* 0x0000000206067890 */ /* 0x000fe2000fffe03f */
[----:B------:R-:W-:Y:S01]  /*1950*/  QGMMA.64x8x32.F32.E4M3.E4M3 R24, gdesc[UR12], R24, UP0 ;  /* 0x000000000c1879f3 */ /* 0x000fe2000bf00818 */
[----:B------:R-:W-:Y:S01]  /*1960*/  UMOV UR12, UR20 ;  /* 0x00000014000c7c82 */ /* 0x000fe20008000000 */
[----:B------:R-:W-:-:S02]  /*1970*/  UMOV UR13, 0x80000020 ;  /* 0x80000020000d7882 */ /* 0x000fc40000000000 */
[----:B------:R-:W-:Y:S01]  /*1980*/  QGMMA.64x8x32.F32.E4M3.E4M3 R28, gdesc[UR12], R28, UP0 ;  /* 0x000000000c1c79f3 */ /* 0x000fe2000bf0081c */
[----:B------:R-:W-:Y:S02]  /*1990*/  UIADD3 UR12, UR8, 0x2, URZ ;  /* 0x00000002080c7890 */ /* 0x000fe4000fffe03f */
[----:B------:R-:W-:Y:S02]  /*19a0*/  UIADD3 UR14, UR7, 0x2, URZ ;  /* 0x00000002070e7890 */ /* 0x000fe4000fffe03f */
[----:B------:R-:W-:Y:S01]  /*19b0*/  UIADD3 UR8, UR8, 0x202, URZ ;  /* 0x0000020208087890 */ /* 0x000fe2000fffe03f */
[----:B------:R-:W-:Y:S01]  /*19c0*/  UMOV UR13, 0x80000020 ;  /* 0x80000020000d7882 */ /* 0x000fe20000000000 */
[----:B------:R-:W-:Y:S01]  /*19d0*/  UMOV UR15, 0x80000000 ;  /* 0x80000000000f7882 */ /* 0x000fe20000000000 */
[----:B------:R-:W-:-:S04]  /*19e0*/  UISETP.NE.AND UP0, UPT, UR6, UR21, UPT ;  /* 0x000000150600728c */ /* 0x000fc8000bf05270 */
[----:B------:R-:W-:-:S06]  /*19f0*/  USEL UR7, URZ, 0x1, UP0 ;  /* 0x000000013f077887 */ /* 0x000fcc0008000000 */
[----:B------:R-:W-:Y:S01]  /*1a00*/  ISETP.NE.AND P0, PT, RZ, UR7, PT ;  /* 0x00000007ff007c0c */ /* 0x000fe2000bf05270 */
[----:B------:R-:W-:Y:S01]  /*1a10*/  QGMMA.64x8x32.F32.E4M3.E4M3 R24, gdesc[UR12], R24 ;  /* 0x000000000c1879f3 */ /* 0x000fe20008700818 */
[----:B------:R-:W-:Y:S01]  /*1a20*/  UMOV UR12, UR8 ;  /* 0x00000008000c7c82 */ /* 0x000fe20008000000 */
[----:B------:R-:W-:Y:S02]  /*1a30*/  UMOV UR13, 0x80000020 ;  /* 0x80000020000d7882 */ /* 0x000fe40000000000 */
[----:B------:R-:W-:Y:S03]  /*1a40*/  QGMMA.64x8x32.F32.E4M3.E4M3 R28, gdesc[UR12], R28, gsb0 ;  /* 0x000000000c1c79f3 */ /* 0x000fe6000800081c */
[----:B------:R-:W-:-:S05]  /*1a50*/  WARPGROUP.DEPBAR.LE gsb0, 0x1 ;  /* 0x00008000000079c5 */ /* 0x000fca0000010100 */
[----:B------:R-:W-:Y:S05]  /*1a60*/  @!P0 BRA `(.L_x_25) ;  /* 0x0000000000288947 */ /* 0x000fea0003800000 */
[----:B------:R-:W-:Y:S02]  /*1a70*/  WARPGROUP.DEPBAR.LE gsb0, 0x0 ;  /* 0x00008000000079c5 */ /* 0x000fe40000010000 */
[----:B------:R-:W-:-:S01]  /*1a80*/  FADD R37, R24, R37 ;  /* 0x0000002518257221 */ /* 0x000fc20000000000 */
[----:B------:R-:W-:Y:S01]  /*1a90*/  FADD R34, R25, R34 ;  /* 0x0000002219227221 */ /* 0x000fe20000000000 */
[----:B------:R-:W-:-:S01]  /*1aa0*/  FADD R35, R26, R35 ;  /* 0x000000231a237221 */ /* 0x000fc20000000000 */
[----:B------:R-:W-:Y:S01]  /*1ab0*/  FADD R32, R27, R32 ;  /* 0x000000201b207221 */ /* 0x000fe20000000000 */
[----:B------:R-:W-:-:S01]  /*1ac0*/  FADD R33, R28, R33 ;  /* 0x000000211c217221 */ /* 0x000fc20000000000 */
[----:B------:R-:W-:Y:S01]  /*1ad0*/  FADD R22, R29, R22 ;  /* 0x000000161d167221 */ /* 0x000fe20000000000 */
[----:B------:R-:W-:-:S01]  /*1ae0*/  FADD R23, R30, R23 ;  /* 0x000000171e177221 */ /* 0x000fc20000000000 */
[----:B------:R-:W-:Y:S01]  /*1af0*/  FADD R10, R10, R31 ;  /* 0x0000001f0a0a7221 */ /* 0x000fe20000000000 */
[----:B------:R-:W-:-:S06]  /*1b00*/  UMOV UR6, URZ ;  /* 0x0000003f00067c82 */ /* 0x000fcc0008000000 */
.L_x_25:
[----:B------:R-:W-:Y:S05]  /*1b10*/  @!P1 BRA `(.L_x_26) ;  /* 0x0000000000049947 */ /* 0x000fea0003800000 */
[----:B------:R-:W-:Y:S01]  /*1b20*/  BPT.TRAP 0x1 ;  /* 0x000000040000795c */ /* 0x000fe20000300000 */
.L_x_26:
[----:B------:R-:W-:Y:S01]  /*1b30*/  ULEA UR8, UR19, UR10, 0x3 ;  /* 0x0000000a13087291 */ /* 0x000fe2000f8e183f */
[----:B------:R-:W-:-:S03]  /*1b40*/  ISETP.GT.U32.AND P0, PT, R8, 0x1, PT ;  /* 0x000000010800780c */ /* 0x000fc60003f04070 */
[----:B------:R-:W-:-:S04]  /*1b50*/  UIADD3 UR8, UR8, 0x68, URZ ;  /* 0x0000006808087890 */ /* 0x000fc8000fffe03f */
[----:B------:R-:W-:-:S09]  /*1b60*/  UPRMT UR8, URZ, 0x654, UR8 ;  /* 0x000006543f087896 */ /* 0x000fd20008000008 */
[----:B------:R-:W-:Y:S01]  /*1b70*/  SYNCS.ARRIVE.TRANS64.RED.A1T0 RZ, [UR8], RZ ;  /* 0x000000ffffff79a7 */ /* 0x000fe20008100408 */
[----:B------:R-:W-:Y:S05]  /*1b80*/  @P0 BRA `(.L_x_27) ;  /* 0x0000000000040947 */ /* 0x000fea0003800000 */
[----:B------:R-:W-:Y:S01]  /*1b90*/  BPT.TRAP 0x1 ;  /* 0x000000040000795c */ /* 0x000fe20000300000 */
.L_x_27:
[----:B------:R-:W-:Y:S01]  /*1ba0*/  UIADD3 UR18, UR18, 0x1, URZ ;  /* 0x0000000112127890 */ /* 0x000fe2000fffe03f */
[C---:B------:R-:W-:Y:S01]  /*1bb0*/  ISETP.GT.AND P0, PT, R4.reuse, 0x1, PT ;  /* 0x000000010400780c */ /* 0x040fe20003f04270 */
[----:B------:R-:W-:Y:S01]  /*1bc0*/  UIADD3 UR19, UR19, 0x1, URZ ;  /* 0x0000000113137890 */ /* 0x000fe2000fffe03f */
[----:B------:R-:W-:Y:S01]  /*1bd0*/  VIADD R4, R4, 0xffffffff ;  /* 0xffffffff04047836 */ /* 0x000fe20000000000 */
[----:B------:R-:W-:Y:S02]  /*1be0*/  UISETP.NE.AND UP0, UPT, UR18, 0xd, UPT ;  /* 0x0000000d1200788c */ /* 0x000fe4000bf05270 */
[----:B------:R-:W-:Y:S02]  /*1bf0*/  UISETP.NE.AND UP1, UPT, UR19, 0xd, UPT ;  /* 0x0000000d1300788c */ /* 0x000fe4000bf25270 */
[----:B------:R-:W-:Y:S02]  /*1c00*/  USEL UR8, URZ, 0x1, UP0 ;  /* 0x000000013f087887 */ /* 0x000fe40008000000 */
[----:B------:R-:W-:-:S02]  /*1c10*/  USEL UR18, UR18, URZ, UP0 ;  /* 0x0000003f12127287 */ /* 0x000fc40008000000 */
[----:B------:R-:W-:Y:S02]  /*1c20*/  USEL UR19, UR19, URZ, UP1 ;  /* 0x0000003f13137287 */ /* 0x000fe40008800000 */
[----:B------:R-:W-:Y:S01]  /*1c30*/  LOP3.LUT R7, R7, UR8, RZ, 0x3c, !PT ;  /* 0x0000000807077c12 */ /* 0x000fe2000f8e3cff */
[----:B------:R-:W-:Y:S01]  /*1c40*/  UMOV UR8, 0x1 ;  /* 0x0000000100087882 */ /* 0x000fe20000000000 */
[----:B------:R-:W-:Y:S08]  /*1c50*/  @P0 BRA `(.L_x_28) ;  /* 0xfffffff800c00947 */ /* 0x000ff0000383ffff */
.L_x_20:
[----:B------:R-:W-:Y:S01]  /*1c60*/  UISETP.NE.AND UP0, UPT, UR6, URZ, UPT ;  /* 0x0000003f0600728c */ /* 0x000fe2000bf05270 */
[----:B01----:R-:W0:Y:S03]  /*1c70*/  LDC R4, c[0x0][0x28c] ;  /* 0x0000a300ff047b82 */ /* 0x003e260000000800 */
[----:B------:R-:W-:-:S06]  /*1c80*/  USEL UR6, URZ, 0x1, !UP0 ;  /* 0x000000013f067887 */ /* 0x000fcc000c000000 */
[----:B------:R-:W-:Y:S02]  /*1c90*/  ISETP.NE.AND P0, PT, RZ, UR6, PT ;  /* 0x00000006ff007c0c */ /* 0x000fe4000bf05270 */
[----:B0-----:R-:W-:-:S11]  /*1ca0*/  ISETP.GE.AND P1, PT, R4, 0x1, PT ;  /* 0x000000010400780c */ /* 0x001fd60003f26270 */
[----:B------:R-:W-:Y:S05]  /*1cb0*/  @!P0 BRA `(.L_x_29) ;  /* 0x0000000000248947 */ /* 0x000fea0003800000 */
[----:B------:R-:W-:Y:S02]  /*1cc0*/  WARPGROUP.DEPBAR.LE gsb0, 0x0 ;  /* 0x00008000000079c5 */ /* 0x000fe40000010000 */
[----:B------:R-:W-:Y:S01]  /*1cd0*/  FADD R37, R24, R37 ;  /* 0x0000002518257221 */ /* 0x000fe20000000000 */
[----:B------:R-:W-:Y:S01]  /*1ce0*/  FADD R34, R25, R34 ;  /* 0x0000002219227221 */ /* 0x000fe20000000000 */
[----:B------:R-:W-:Y:S01]  /*1cf0*/  FADD R35, R26, R35 ;  /* 0x000000231a237221 */ /* 0x000fe20000000000 */
[----:B------:R-:W-:Y:S01]  /*1d00*/  FADD R32, R27, R32 ;  /* 0x000000201b207221 */ /* 0x000fe20000000000 */
[----:B------:R-:W-:Y:S01]  /*1d10*/  FADD R33, R28, R33 ;  /* 0x000000211c217221 */ /* 0x000fe20000000000 */
[----:B------:R-:W-:Y:S01]  /*1d20*/  FADD R22, R29, R22 ;  /* 0x000000161d167221 */ /* 0x000fe20000000000 */
[----:B------:R-:W-:Y:S01]  /*1d30*/  FADD R23, R30, R23 ;  /* 0x000000171e177221 */ /* 0x000fe20000000000 */
[----:B------:R-:W-:-:S07]  /*1d40*/  FADD R10, R10, R31 ;  /* 0x0000001f0a0a7221 */ /* 0x000fce0000000000 */
.L_x_29:
[----:B------:R-:W-:Y:S02]  /*1d50*/  WARPGROUP.DEPBAR.LE gsb0, 0x0 ;  /* 0x00008000000079c5 */ /* 0x000fe40000010000 */
[----:B------:R-:W-:Y:S05]  /*1d60*/  @!P1 BRA `(.L_x_30) ;  /* 0x0000000000409947 */ /* 0x000fea0003800000 */
[----:B------:R-:W-:-:S13]  /*1d70*/  ISETP.NE.AND P0, PT, R38, 0x3, PT ;  /* 0x000000032600780c */ /* 0x000fda0003f05270 */
[----:B------:R-:W-:Y:S05]  /*1d80*/  @!P0 BRA `(.L_x_31) ;  /* 0x0000000000048947 */ /* 0x000fea0003800000 */
[----:B------:R-:W-:Y:S01]  /*1d90*/  BPT.TRAP 0x1 ;  /* 0x000000040000795c */ /* 0x000fe20000300000 */
.L_x_31:
[----:B------:R-:W-:Y:S01]  /*1da0*/  UISETP.LT.AND UP0, UPT, UR9, 0x1, UPT ;  /* 0x000000010900788c */ /* 0x000fe2000bf01270 */
[----:B------:R-:W-:-:S03]  /*1db0*/  ISETP.GT.U32.AND P0, PT, R8, 0x1, PT ;  /* 0x000000010800780c */ /* 0x000fc60003f04070 */
[----:B------:R-:W-:-:S04]  /*1dc0*/  USEL UR8, UR9, 0x1, UP0 ;  /* 0x0000000109087887 */ /* 0x000fc80008000000 */
[----:B------:R-:W-:-:S04]  /*1dd0*/  UIADD3 UR8, UR5, UR9, -UR8 ;  /* 0x0000000905087290 */ /* 0x000fc8000fffe808 */
[----:B------:R-:W-:-:S04]  /*1de0*/  UIMAD.WIDE.U32 UR6, UR8, 0x4ec4ec4f, URZ ;  /* 0x4ec4ec4f080678a5 */ /* 0x000fc8000f8e003f */
[----:B------:R-:W-:-:S04]  /*1df0*/  USHF.R.U32.HI UR6, URZ, 0x2, UR7 ;  /* 0x000000023f067899 */ /* 0x000fc80008011607 */
[----:B------:R-:W-:-:S04]  /*1e00*/  UIMAD UR8, UR6, -0xd, UR8 ;  /* 0xfffffff3060878a4 */ /* 0x000fc8000f8e0208 */
[----:B------:R-:W-:-:S04]  /*1e10*/  ULEA UR8, UR8, UR10, 0x3 ;  /* 0x0000000a08087291 */ /* 0x000fc8000f8e183f */
[----:B------:R-:W-:-:S04]  /*1e20*/  UIADD3 UR8, UR8, 0x68, URZ ;  /* 0x0000006808087890 */ /* 0x000fc8000fffe03f */
[----:B------:R-:W-:-:S09]  /*1e30*/  UPRMT UR8, URZ, 0x654, UR8 ;  /* 0x000006543f087896 */ /* 0x000fd20008000008 */
[----:B------:R-:W-:Y:S01]  /*1e40*/  SYNCS.ARRIVE.TRANS64.RED.A1T0 RZ, [UR8], RZ ;  /* 0x000000ffffff79a7 */ /* 0x000fe20008100408 */
[----:B------:R-:W-:Y:S05]  /*1e50*/  @P0 BRA `(.L_x_30) ;  /* 0x0000000000040947 */ /* 0x000fea0003800000 */
[----:B------:R-:W-:Y:S01]  /*1e60*/  BPT.TRAP 0x1 ;  /* 0x000000040000795c */ /* 0x000fe20000300000 */
.L_x_30:
[----:B------:R-:W0:Y:S01]  /*1e70*/  LDC R19, c[0x0][0x288] ;  /* 0x0000a200ff137b82 */ /* 0x000e220000000800 */
[--C-:B------:R-:W-:Y:S01]  /*1e80*/  SHF.R.U32.HI R4, RZ, 0x2, R11.reuse ;  /* 0x00000002ff047819 */ /* 0x100fe2000001160b */
[----:B------:R-:W-:Y:S01]  /*1e90*/  UIADD3 UR5, UR9, UR5, URZ ;  /* 0x0000000509057290 */ /* 0x000fe2000fffe03f */
[----:B------:R-:W-:Y:S01]  /*1ea0*/  SHF.R.U32.HI R7, RZ, 0x7, R11 ;  /* 0x00000007ff077819 */ /* 0x000fe2000001160b */
[----:B------:R-:W-:Y:S01]  /*1eb0*/  ULDC UR12, c[0x0][0x284] ;  /* 0x0000a100000c7ab9 */ /* 0x000fe20000000800 */
[----:B------:R-:W-:Y:S01]  /*1ec0*/  LOP3.LUT R5, R4, 0x7, RZ, 0xc0, !PT ;  /* 0x0000000704057812 */ /* 0x000fe200078ec0ff */
[----:B------:R-:W-:Y:S01]  /*1ed0*/  UISETP.GT.U32.AND UP0, UPT, UR5, 0xc, UPT ;  /* 0x0000000c0500788c */ /* 0x000fe2000bf04070 */
[----:B------:R-:W-:Y:S01]  /*1ee0*/  LOP3.LUT R4, R7, 0x1, RZ, 0xc0, !PT ;  /* 0x0000000107047812 */ /* 0x000fe200078ec0ff */
[----:B------:R-:W-:Y:S01]  /*1ef0*/  UISETP.GE.U32.AND UP1, UPT, UR9, 0xd, UPT ;  /* 0x0000000d0900788c */ /* 0x000fe2000bf26070 */
[C---:B------:R-:W-:Y:S01]  /*1f00*/  LOP3.LUT R6, R11.reuse, 0x60, RZ, 0xc0, !PT ;  /* 0x000000600b067812 */ /* 0x040fe200078ec0ff */
[----:B------:R-:W-:Y:S01]  /*1f10*/  UISETP.LT.U32.AND UP0, UPT, UR9, 0xd, UP0 ;  /* 0x0000000d0900788c */ /* 0x000fe20008701070 */
[C---:B------:R-:W-:Y:S01]  /*1f20*/  LOP3.LUT R13, R11.reuse, 0x3, RZ, 0xc0, !PT ;  /* 0x000000030b0d7812 */ /* 0x040fe200078ec0ff */
[----:B------:R-:W-:Y:S01]  /*1f30*/  IMAD.SHL.U32 R14, R4, 0x40, RZ ;  /* 0x00000040040e7824 */ /* 0x000fe200078e00ff */
[----:B------:R-:W-:Y:S01]  /*1f40*/  SHF.R.U32.HI R6, RZ, 0x1, R6 ;  /* 0x00000001ff067819 */ /* 0x000fe20000011606 */
[----:B------:R-:W-:Y:S01]  /*1f50*/  UIMAD.WIDE.U32 UR6, UR5, 0x4ec4ec4f, URZ ;  /* 0x4ec4ec4f050678a5 */ /* 0x000fe2000f8e003f */
[----:B------:R-:W-:Y:S01]  /*1f60*/  SHF.R.S32.HI R28, RZ, 0x1f, R15 ;  /* 0x0000001fff1c7819 */ /* 0x000fe2000001140f */
[----:B------:R-:W-:Y:S01]  /*1f70*/  USEL UR8, URZ, 0x1, !UP0 ;  /* 0x000000013f087887 */ /* 0x000fe2000c000000 */
[--C-:B------:R-:W-:Y:S01]  /*1f80*/  IADD3 R17, RZ, -R6, -R5.reuse ;  /* 0x80000006ff117210 */ /* 0x100fe20007ffe805 */
[----:B------:R-:W-:Y:S01]  /*1f90*/  ULDC.64 UR10, c[0x0][0x5d0] ;  /* 0x00017400000a7ab9 */ /* 0x000fe20000000a00 */
[----:B------:R-:W-:Y:S01]  /*1fa0*/  LOP3.LUT R7, R14, 0x40, R5, 0xe2, !PT ;  /* 0x000000400e077812 */ /* 0x000fe200078ee205 */
[----:B------:R-:W-:Y:S01]  /*1fb0*/  IMAD.SHL.U32 R14, R12, 0x8, RZ ;  /* 0x000000080c0e7824 */ /* 0x000fe200078e00ff */
[----:B------:R-:W-:Y:S01]  /*1fc0*/  USHF.R.U32.HI UR6, URZ, 0x2, UR7 ;  /* 0x000000023f067899 */ /* 0x000fe20008011607 */
[----:B------:R-:W-:Y:S01]  /*1fd0*/  IMAD R18, R4, -0x40, R17 ;  /* 0xffffffc004127824 */ /* 0x000fe200078e0211 */
[----:B------:R-:W-:Y:S01]  /*1fe0*/  ULOP3.LUT UR4, UR4, UR8, URZ, 0x3c, !UPT ;  /* 0x0000000804047292 */ /* 0x000fe2000f8e3c3f */
[----:B------:R-:W-:Y:S01]  /*1ff0*/  IMAD.SHL.U32 R4, R11, 0x2, RZ ;  /* 0x000000020b047824 */ /* 0x000fe200078e00ff */
[----:B0-----:R-:W-:Y:S01]  /*2000*/  ISETP.GE.AND P0, PT, R14, R19, PT ;  /* 0x000000130e00720c */ /* 0x001fe20003f06270 */
[----:B------:R-:W-:Y:S01]  /*2010*/  IMAD R21, R13, -0x2, R19 ;  /* 0xfffffffe0d157824 */ /* 0x000fe200078e0213 */
[----:B------:R-:W-:Y:S01]  /*2020*/  UIMAD UR5, UR6, -0xd, UR5 ;  /* 0xfffffff3060578a4 */ /* 0x000fe2000f8e0205 */
[----:B------:R-:W-:Y:S01]  /*2030*/  IMAD.SHL.U32 R19, R16, 0x100, RZ ;  /* 0x0000010010137824 */ /* 0x000fe200078e00ff */
[----:B------:R-:W-:Y:S01]  /*2040*/  LOP3.LUT R13, R4, 0x6, RZ, 0xc0, !PT ;  /* 0x00000006040d7812 */ /* 0x000fe200078ec0ff */
[----:B------:R-:W-:Y:S01]  /*2050*/  IMAD R20, R28, UR10, RZ ;  /* 0x0000000a1c147c24 */ /* 0x000fe2000f8e02ff */
[----:B------:R-:W-:Y:S01]  /*2060*/  @UP1 ULOP3.LUT UR4, UR4, 0x1, UR6, 0x78, !UPT ;  /* 0x0000000104041892 */ /* 0x000fe2000f8e7806 */
[----:B------:R-:W-:Y:S01]  /*2070*/  IMAD.WIDE R16, R16, 0x100, RZ ;  /* 0x0000010010107825 */ /* 0x000fe200078e02ff */
[----:B------:R-:W-:-:S02]  /*2080*/  ISETP.GE.OR P0, PT, R19, UR12, P0 ;  /* 0x0000000c13007c0c */ /* 0x000fc40008706670 */
[----:B------:R-:W-:Y:S01]  /*2090*/  LOP3.LUT R4, R14, R13, RZ, 0xfc, !PT ;  /* 0x0000000d0e047212 */ /* 0x000fe200078efcff */
[----:B------:R-:W-:Y:S01]  /*20a0*/  IMAD R25, R15, UR11, R20 ;  /* 0x0000000b0f197c24 */ /* 0x000fe2000f8e0214 */
[----:B------:R-:W-:Y:S01]  /*20b0*/  IADD3 R31, -R19, UR12, R18 ;  /* 0x0000000c131f7c10 */ /* 0x000fe2000fffe112 */
[----:B------:R-:W-:Y:S01]  /*20c0*/  IMAD.IADD R36, R21, 0x1, -R14 ;  /* 0x0000000115247824 */ /* 0x000fe200078e0a0e */
[----:B------:R-:W-:Y:S01]  /*20d0*/  SHF.R.S32.HI R5, RZ, 0x1f, R4 ;  /* 0x0000001fff057819 */ /* 0x000fe20000011404 */
[----:B------:R-:W-:Y:S01]  /*20e0*/  IMAD.MOV.U32 R24, RZ, RZ, -0x1 ;  /* 0xffffffffff187424 */ /* 0x000fe200078e00ff */
[----:B------:R-:W-:Y:S01]  /*20f0*/  LOP3.LUT R29, R16, R7, R6, 0xfe, !PT ;  /* 0x00000007101d7212 */ /* 0x000fe200078efe06 */
[----:B------:R-:W-:-:S04]  /*2100*/  IMAD.WIDE.U32 R4, R15, UR10, R4 ;  /* 0x0000000a0f047c25 */ /* 0x000fc8000f8e0004 */
[----:B------:R-:W-:Y:S01]  /*2110*/  IMAD.IADD R5, R5, 0x1, R25 ;  /* 0x0000000105057824 */ /* 0x000fe200078e0219 */
[----:B------:R-:W-:Y:S06]  /*2120*/  @P0 BRA `(.L_x_32) ;  /* 0x0000000c00280947 */ /* 0x000fec0003800000 */
[----:B------:R-:W0:Y:S01]  /*2130*/  LDC.64 R26, c[0x0][0x5c8] ;  /* 0x00017200ff1a7b82 */ /* 0x000e220000000a00 */
[----:B------:R-:W-:Y:S01]  /*2140*/  ULDC.64 UR6, c[0x0][0x5c0] ;  /* 0x0001700000067ab9 */ /* 0x000fe20000000a00 */
[----:B------:R-:W-:Y:S01]  /*2150*/  BSSY B0, `(.L_x_32) ;  /* 0x00000c7000007945 */ /* 0x000fe20003800000 */
[-C--:B0-----:R-:W-:Y:S02]  /*2160*/  IMAD R6, R17, R26.reuse, RZ ;  /* 0x0000001a11067224 */ /* 0x081fe400078e02ff */
[----:B------:R-:W-:-:S04]  /*2170*/  IMAD.WIDE.U32 R4, R29, R26, R4 ;  /* 0x0000001a1d047225 */ /* 0x000fc800078e0004 */
[----:B------:R-:W-:Y:S01]  /*2180*/  IMAD R19, R29, R27, R6 ;  /* 0x0000001b1d137224 */ /* 0x000fe200078e0206 */
[----:B------:R-:W-:Y:S01]  /*2190*/  IADD3 R18, P4, R4, UR6, RZ ;  /* 0x0000000604127c10 */ /* 0x000fe2000ff9e0ff */
[C---:B------:R-:W-:Y:S01]  /*21a0*/  IMAD.SHL.U32 R7, R26.reuse, 0x80, RZ ;  /* 0x000000801a077824 */ /* 0x040fe200078e00ff */
[C---:B------:R-:W-:Y:S01]  /*21b0*/  LEA R14, P2, R26.reuse, R4, 0x3 ;  /* 0x000000041a0e7211 */ /* 0x040fe200078418ff */
[----:B------:R-:W-:Y:S01]  /*21c0*/  IMAD.IADD R30, R5, 0x1, R19 ;  /* 0x00000001051e7824 */ /* 0x000fe200078e0213 */
[----:B------:R-:W-:Y:S02]  /*21d0*/  SHF.L.U64.HI R5, R26, 0x7, R27 ;  /* 0x000000071a057819 */ /* 0x000fe4000001021b */
[----:B------:R-:W-:Y:S02]  /*21e0*/  IADD3 R6, P1, P0, R4, UR6, R7 ;  /* 0x0000000604067c10 */ /* 0x000fe4000f83e007 */
[----:B------:R-:W-:Y:S02]  /*21f0*/  IADD3.X R19, R30, UR7, RZ, P4, !PT ;  /* 0x000000071e137c10 */ /* 0x000fe4000a7fe4ff */
[----:B---3-5:R-:W-:-:S02]  /*2200*/  FSETP.NEU.AND P4, PT, R3, RZ, PT ;  /* 0x000000ff0300720b */ /* 0x028fc40003f8d000 */
[----:B------:R-:W-:Y:S02]  /*2210*/  LEA.HI.X R26, R26, R30, R27, 0x3, P2 ;  /* 0x0000001e1a1a7211 */ /* 0x000fe400010f1c1b */
[C---:B------:R-:W-:Y:S02]  /*2220*/  IADD3 R20, P2, R14.reuse, UR6, RZ ;  /* 0x000000060e147c10 */ /* 0x040fe4000ff5e0ff */
[----:B------:R-:W-:Y:S02]  /*2230*/  IADD3 R4, P5, P6, R14, UR6, R7 ;  /* 0x000000060e047c10 */ /* 0x000fe4000febe007 */
[--C-:B------:R-:W-:Y:S02]  /*2240*/  IADD3.X R7, R30, UR7, R5.reuse, P1, P0 ;  /* 0x000000071e077c10 */ /* 0x100fe40008fe0405 */
[C---:B------:R-:W-:Y:S02]  /*2250*/  IADD3.X R21, R26.reuse, UR7, RZ, P2, !PT ;  /* 0x000000071a157c10 */ /* 0x040fe400097fe4ff */
[----:B------:R-:W-:Y:S01]  /*2260*/  IADD3.X R5, R26, UR7, R5, P5, P6 ;  /* 0x000000071a057c10 */ /* 0x000fe2000afec405 */
[----:B------:R-:W-:Y:S06]  /*2270*/  @!P4 BRA `(.L_x_33) ;  /* 0x000000080040c947 */ /* 0x000fec0003800000 */
[----:B------:R-:W-:Y:S01]  /*2280*/  IMAD R12, R12, 0x8, R13 ;  /* 0x000000080c0c7824 */ /* 0x000fe200078e020d */
[----:B------:R-:W-:Y:S01]  /*2290*/  ULDC.64 UR6, c[0x0][0x5b8] ;  /* 0x00016e0000067ab9 */ /* 0x000fe20000000a00 */
[----:B------:R-:W-:Y:S01]  /*22a0*/  ISETP.GE.AND P0, PT, R36, 0x1, PT ;  /* 0x000000012400780c */ /* 0x000fe20003f06270 */
[----:B------:R-:W-:Y:S01]  /*22b0*/  IMAD R14, R28, UR6, RZ ;  /* 0x000000061c0e7c24 */ /* 0x000fe2000f8e02ff */
[----:B------:R-:W-:Y:S01]  /*22c0*/  ULDC.64 UR10, c[0x0][0x5a8] ;  /* 0x00016a00000a7ab9 */ /* 0x000fe20000000a00 */
[----:B------:R-:W-:Y:S01]  /*22d0*/  SHF.R.S32.HI R13, RZ, 0x1f, R12 ;  /* 0x0000001fff0d7819 */ /* 0x000fe2000001140c */
[----:B------:R-:W-:Y:S01]  /*22e0*/  BSSY B1, `(.L_x_34) ;  /* 0x000000e000017945 */ /* 0x000fe20003800000 */
[----:B------:R-:W-:Y:S01]  /*22f0*/  IMAD R25, R15, UR7, R14 ;  /* 0x000000070f197c24 */ /* 0x000fe2000f8e020e */
[----:B------:R-:W-:Y:S01]  /*2300*/  ISETP.LT.OR P4, PT, R31, 0x1, !P0 ;  /* 0x000000011f00780c */ /* 0x000fe20004781670 */
[----:B------:R-:W-:Y:S01]  /*2310*/  IMAD.WIDE.U32 R14, R15, UR6, R12 ;  /* 0x000000060f0e7c25 */ /* 0x000fe2000f8e000c */
[----:B------:R-:W-:-:S03]  /*2320*/  ULDC.64 UR6, c[0x0][0x5b0] ;  /* 0x00016c0000067ab9 */ /* 0x000fc60000000a00 */
[----:B------:R-:W-:Y:S02]  /*2330*/  IMAD.IADD R15, R15, 0x1, R25 ;  /* 0x000000010f0f7824 */ /* 0x000fe400078e0219 */
[----:B------:R-:W-:Y:S02]  /*2340*/  IMAD R25, R17, UR6, RZ ;  /* 0x0000000611197c24 */ /* 0x000fe4000f8e02ff */
[----:B------:R-:W-:-:S04]  /*2350*/  IMAD.WIDE.U32 R12, R29, UR6, R14 ;  /* 0x000000061d0c7c25 */ /* 0x000fc8000f8e000e */
[----:B------:R-:W-:Y:S01]  /*2360*/  IMAD R25, R29, UR7, R25 ;  /* 0x000000071d197c24 */ /* 0x000fe2000f8e0219 */
[----:B------:R-:W-:-:S04]  /*2370*/  IADD3 R12, P1, R12, UR10, RZ ;  /* 0x0000000a0c0c7c10 */ /* 0x000fc8000ff3e0ff */
[--C-:B------:R-:W-:Y:S02]  /*2380*/  IADD3.X R13, R13, UR11, R25.reuse, P1, !PT ;  /* 0x0000000b0d0d7c10 */ /* 0x100fe40008ffe419 */
[----:B------:R-:W-:Y:S01]  /*2390*/  PRMT R25, RZ, 0x7610, R25 ;  /* 0x00007610ff197816 */ /* 0x000fe20000000019 */
[----:B------:R-:W-:Y:S06]  /*23a0*/  @P4 BRA `(.L_x_35) ;  /* 0x0000000000044947 */ /* 0x000fec0003800000 */
[----:B------:R0:W5:Y:S02]  /*23b0*/  LDG.E.U8 R25, desc[UR16][R12.64] ;  /* 0x000000100c197981 */ /* 0x000164000c1e1100 */
.L_x_35:
[----:B------:R-:W-:Y:S05]  /*23c0*/  BSYNC B1 ;  /* 0x0000000000017941 */ /* 0x000fea0003800000 */
.L_x_34:
[----:B-----5:R-:W-:Y:S01]  /*23d0*/  LOP3.LUT R25, R25, 0xff, RZ, 0xc0, !PT ;  /* 0x000000ff19197812 */ /* 0x020fe200078ec0ff */
[----:B------:R-:W-:Y:S01]  /*23e0*/  BSSY B1, `(.L_x_36) ;  /* 0x000000c000017945 */ /* 0x000fe20003800000 */
[----:B------:R-:W-:Y:S02]  /*23f0*/  ISETP.GE.AND P1, PT, R36, 0x2, PT ;  /* 0x000000022400780c */ /* 0x000fe40003f26270 */
[----:B------:R-:W-:Y:S02]  /*2400*/  F2FP.F16.E4M3.UNPACK_B R25, R25 ;  /* 0x00000019ff19723e */ /* 0x000fe400020006ff */
[----:B------:R-:W-:-:S03]  /*2410*/  ISETP.LT.OR P2, PT, R31, 0x1, !P1 ;  /* 0x000000011f00780c */ /* 0x000fc60004f41670 */
[----:B------:R-:W-:Y:S01]  /*2420*/  HADD2.F32 R26, -RZ, R25.H0_H0 ;  /* 0x20000019ff1a7230 */ /* 0x000fe20000004100 */
[----:B------:R-:W-:-:S04]  /*2430*/  PRMT R25, RZ, 0x7610, R25 ;  /* 0x00007610ff197816 */ /* 0x000fc80000000019 */
[----:B------:R-:W-:-:S04]  /*2440*/  FMUL R26, R26, R3 ;  /* 0x000000031a1a7220 */ /* 0x000fc80000400000 */
[----:B--2---:R-:W-:-:S05]  /*2450*/  FFMA R26, R37, R2, R26 ;  /* 0x00000002251a7223 */ /* 0x004fca000000001a */
[----:B------:R-:W-:-:S05]  /*2460*/  F2FP.SATFINITE.E4M3.F32.PACK_AB_MERGE_C R27, RZ, R26, RZ ;  /* 0x0000001aff1b723e */ /* 0x000fca00048070ff */
[----:B------:R1:W-:Y:S01]  /*2470*/  @!P4 STG.E.U8 desc[UR16][R18.64], R27 ;  /* 0x0000001b1200c986 */ /* 0x0003e2000c101110 */
[----:B------:R-:W-:Y:S05]  /*2480*/  @P2 BRA `(.L_x_37) ;  /* 0x0000000000042947 */ /* 0x000fea0003800000 */
[----:B------:R2:W5:Y:S02]  /*2490*/  LDG.E.U8 R25, desc[UR16][R12.64+0x1] ;  /* 0x000001100c197981 */ /* 0x000564000c1e1100 */
.L_x_37:
[----:B------:R-:W-:Y:S05]  /*24a0*/  BSYNC B1 ;  /* 0x0000000000017941 */ /* 0x000fea0003800000 */
.L_x_36:
[----:B-----5:R-:W-:Y:S01]  /*24b0*/  LOP3.LUT R25, R25, 0xff, RZ, 0xc0, !PT ;  /* 0x000000ff19197812 */ /* 0x020fe200078ec0ff */
[----:B------:R-:W-:Y:S01]  /*24c0*/  BSSY B1, `(.L_x_38) ;  /* 0x0000012000017945 */ /* 0x000fe20003800000 */
[----:B-1----:R-:W-:Y:S02]  /*24d0*/  IADD3 R27, P4, R29, 0x8, RZ ;  /* 0x000000081d1b7810 */ /* 0x002fe40007f9e0ff */
[----:B------:R-:W-:Y:S02]  /*24e0*/  F2FP.F16.E4M3.UNPACK_B R25, R25 ;  /* 0x00000019ff19723e */ /* 0x000fe400020006ff */
[----:B------:R-:W-:Y:S01]  /*24f0*/  ISETP.LT.OR P5, PT, R31, 0x9, !P0 ;  /* 0x000000091f00780c */ /* 0x000fe200047a1670 */
[----:B0-2---:R-:W-:Y:S02]  /*2500*/  IMAD.X R13, RZ, RZ, R17, P4 ;  /* 0x000000ffff0d7224 */ /* 0x005fe400020e0611 */
[----:B------:R-:W-:Y:S02]  /*2510*/  HADD2.F32 R12, -RZ, R25.H0_H0 ;  /* 0x20000019ff0c7230 */ /* 0x000fe40000004100 */
[----:B------:R-:W-:-:S03]  /*2520*/  IMAD R26, R13, UR6, RZ ;  /* 0x000000060d1a7c24 */ /* 0x000fc6000f8e02ff */
[----:B------:R-:W-:Y:S01]  /*2530*/  FMUL R25, R12, R3 ;  /* 0x000000030c197220 */ /* 0x000fe20000400000 */
[----:B------:R-:W-:-:S04]  /*2540*/  IMAD.WIDE.U32 R12, R27, UR6, R14 ;  /* 0x000000061b0c7c25 */ /* 0x000fc8000f8e000e */
[----:B------:R-:W-:Y:S01]  /*2550*/  FFMA R25, R34, R2, R25 ;  /* 0x0000000222197223 */ /* 0x000fe20000000019 */
[----:B------:R-:W-:Y:S01]  /*2560*/  IMAD R27, R27, UR7, R26 ;  /* 0x000000071b1b7c24 */ /* 0x000fe2000f8e021a */
[----:B------:R-:W-:-:S03]  /*2570*/  IADD3 R12, P4, R12, UR10, RZ ;  /* 0x0000000a0c0c7c10 */ /* 0x000fc6000ff9e0ff */
[----:B------:R-:W-:Y:S02]  /*2580*/  F2FP.SATFINITE.E4M3.F32.PACK_AB_MERGE_C R37, RZ, R25, RZ ;  /* 0x00000019ff25723e */ /* 0x000fe400048070ff */
[----:B------:R-:W-:Y:S02]  /*2590*/  IADD3.X R13, R13, UR11, R27, P4, !PT ;  /* 0x0000000b0d0d7c10 */ /* 0x000fe4000a7fe41b */
[----:B------:R-:W-:Y:S01]  /*25a0*/  PRMT R25, RZ, 0x7610, R25 ;  /* 0x00007610ff197816 */ /* 0x000fe20000000019 */
[----:B------:R0:W-:Y:S01]  /*25b0*/  @!P2 STG.E.U8 desc[UR16][R18.64+0x1], R37 ;  /* 0x000001251200a986 */ /* 0x0001e2000c101110 */
[----:B------:R-:W-:Y:S05]  /*25c0*/  @P5 BRA `(.L_x_39) ;  /* 0x0000000000045947 */ /* 0x000fea0003800000 */
[----:B------:R1:W5:Y:S02]  /*25d0*/  LDG.E.U8 R25, desc[UR16][R12.64] ;  /* 0x000000100c197981 */ /* 0x000364000c1e1100 */
.L_x_39:
[----:B------:R-:W-:Y:S05]  /*25e0*/  BSYNC B1 ;  /* 0x0000000000017941 */ /* 0x000fea0003800000 */
.L_x_38:
[----:B-----5:R-:W-:Y:S01]  /*25f0*/  LOP3.LUT R25, R25, 0xff, RZ, 0xc0, !PT ;  /* 0x000000ff19197812 */ /* 0x020fe200078ec0ff */
[----:B------:R-:W-:Y:S01]  /*2600*/  BSSY B1, `(.L_x_40) ;  /* 0x000000b000017945 */ /* 0x000fe20003800000 */
[----:B------:R-:W-:Y:S02]  /*2610*/  ISETP.LT.OR P2, PT, R31, 0x9, !P1 ;  /* 0x000000091f00780c */ /* 0x000fe40004f41670 */
[----:B------:R-:W-:-:S05]  /*2620*/  F2FP.F16.E4M3.UNPACK_B R25, R25 ;  /* 0x00000019ff19723e */ /* 0x000fca00020006ff */
[----:B0-----:R-:W-:-:S05]  /*2630*/  HADD2.F32 R18, -RZ, R25.H0_H0 ;  /* 0x20000019ff127230 */ /* 0x001fca0000004100 */
[----:B------:R-:W-:-:S04]  /*2640*/  FMUL R18, R18, R3 ;  /* 0x0000000312127220 */ /* 0x000fc80000400000 */
[----:B------:R-:W-:-:S05]  /*2650*/  FFMA R18, R35, R2, R18 ;  /* 0x0000000223127223 */ /* 0x000fca0000000012 */
[----:B------:R-:W-:Y:S02]  /*2660*/  F2FP.SATFINITE.E4M3.F32.PACK_AB_MERGE_C R19, RZ, R18, RZ ;  /* 0x00000012ff13723e */ /* 0x000fe400048070ff */
[----:B------:R-:W-:-:S03]  /*2670*/  PRMT R18, RZ, 0x7610, R18 ;  /* 0x00007610ff127816 */ /* 0x000fc60000000012 */
[----:B------:R0:W-:Y:S01]  /*2680*/  @!P5 STG.E.U8 desc[UR16][R20.64], R19 ;  /* 0x000000131400d986 */ /* 0x0001e2000c101110 */
[----:B------:R-:W-:Y:S05]  /*2690*/  @P2 BRA `(.L_x_41) ;  /* 0x0000000000042947 */ /* 0x000fea0003800000 */
[----:B------:R2:W5:Y:S02]  /*26a0*/  LDG.E.U8 R18, desc[UR16][R12.64+0x1] ;  /* 0x000001100c127981 */ /* 0x000564000c1e1100 */
.L_x_41:
[----:B------:R-:W-:Y:S05]  /*26b0*/  BSYNC B1 ;  /* 0x0000000000017941 */ /* 0x000fea0003800000 */
.L_x_40:
[----:B-----5:R-:W-:Y:S01]  /*26c0*/  LOP3.LUT R18, R18, 0xff, RZ, 0xc0, !PT ;  /* 0x000000ff12127812 */ /* 0x020fe200078ec0ff */
[----:B------:R-:W-:Y:S01]  /*26d0*/  BSSY B1, `(.L_x_42) ;  /* 0x0000012000017945 */ /* 0x000fe20003800000 */
[----:B------:R-:W-:Y:S02]  /*26e0*/  IADD3 R25, P4, R29, 0x80, RZ ;  /* 0x000000801d197810 */ /* 0x000fe40007f9e0ff */
[----:B------:R-:W-:Y:S02]  /*26f0*/  F2FP.F16.E4M3.UNPACK_B R18, R18 ;  /* 0x00000012ff12723e */ /* 0x000fe400020006ff */
[----:B------:R-:W-:Y:S01]  /*2700*/  ISETP.LT.OR P0, PT, R31, 0x81, !P0 ;  /* 0x000000811f00780c */ /* 0x000fe20004701670 */
[----:B-12---:R-:W-:Y:S02]  /*2710*/  IMAD.X R12, RZ, RZ, R17, P4 ;  /* 0x000000ffff0c7224 */ /* 0x006fe400020e0611 */
[----:B------:R-:W-:-:S05]  /*2720*/  HADD2.F32 R18, -RZ, R18.H0_H0 ;  /* 0x20000012ff127230 */ /* 0x000fca0000004100 */
[----:B0-----:R-:W-:Y:S01]  /*2730*/  FMUL R19, R18, R3 ;  /* 0x0000000312137220 */ /* 0x001fe20000400000 */
[----:B------:R-:W-:Y:S02]  /*2740*/  IMAD R18, R12, UR6, RZ ;  /* 0x000000060c127c24 */ /* 0x000fe4000f8e02ff */
        /* <DEDUP_REMOVED lines=10> */
.L_x_43:
[----:B------:R-:W-:Y:S05]  /*27f0*/  BSYNC B1 ;  /* 0x0000000000017941 */ /* 0x000fea0003800000 */
.L_x_42:
[----:B-----5:R-:W-:Y:S01]  /*2800*/  LOP3.LUT R18, R18, 0xff, RZ, 0xc0, !PT ;  /* 0x000000ff12127812 */ /* 0x020fe200078ec0ff */
[----:B------:R-:W-:Y:S01]  /*2810*/  BSSY B1, `(.L_x_44) ;  /* 0x000000b000017945 */ /* 0x000fe20003800000 */
[----:B------:R-:W-:Y:S02]  /*2820*/  ISETP.LT.OR P1, PT, R31, 0x81, !P1 ;  /* 0x000000811f00780c */ /* 0x000fe40004f21670 */
[----:B------:R-:W-:-:S05]  /*2830*/  F2FP.F16.E4M3.UNPACK_B R18, R18 ;  /* 0x00000012ff12723e */ /* 0x000fca00020006ff */
[----:B------:R-:W-:-:S05]  /*2840*/  HADD2.F32 R18, -RZ, R18.H0_H0 ;  /* 0x20000012ff127230 */ /* 0x000fca0000004100 */
[----:B------:R-:W-:-:S04]  /*2850*/  FMUL R18, R18, R3 ;  /* 0x0000000312127220 */ /* 0x000fc80000400000 */
[----:B------:R-:W-:-:S05]  /*2860*/  FFMA R18, R33, R2, R18 ;  /* 0x0000000221127223 */ /* 0x000fca0000000012 */
[----:B0-----:R-:W-:Y:S02]  /*2870*/  F2FP.SATFINITE.E4M3.F32.PACK_AB_MERGE_C R19, RZ, R18, RZ ;  /* 0x00000012ff13723e */ /* 0x001fe400048070ff */
[----:B------:R-:W-:-:S03]  /*2880*/  PRMT R18, RZ, 0x7610, R18 ;  /* 0x00007610ff127816 */ /* 0x000fc60000000012 */
[----:B------:R0:W-:Y:S01]  /*2890*/  @!P0 STG.E.U8 desc[UR16][R6.64], R19 ;  /* 0x0000001306008986 */ /* 0x0001e2000c101110 */
[----:B------:R-:W-:Y:S05]  /*28a0*/  @P1 BRA `(.L_x_45) ;  /* 0x0000000000041947 */ /* 0x000fea0003800000 */
[----:B------:R2:W5:Y:S02]  /*28b0*/  LDG.E.U8 R18, desc[UR16][R12.64+0x1] ;  /* 0x000001100c127981 */ /* 0x000564000c1e1100 */
.L_x_45:
[----:B------:R-:W-:Y:S05]  /*28c0*/  BSYNC B1 ;  /* 0x0000000000017941 */ /* 0x000fea0003800000 */
.L_x_44:
[----:B-----5:R-:W-:Y:S01]  /*28d0*/  LOP3.LUT R18, R18, 0xff, RZ, 0xc0, !PT ;  /* 0x000000ff12127812 */ /* 0x020fe200078ec0ff */
[----:B------:R-:W-:Y:S01]  /*28e0*/  BSSY B1, `(.L_x_46) ;  /* 0x0000013000017945 */ /* 0x000fe20003800000 */
[----:B0-----:R-:W-:Y:S02]  /*28f0*/  IADD3 R19, P0, R29, 0x88, RZ ;  /* 0x000000881d137810 */ /* 0x001fe40007f1e0ff */
[----:B------:R-:W-:-:S03]  /*2900*/  F2FP.F16.E4M3.UNPACK_B R18, R18 ;  /* 0x00000012ff12723e */ /* 0x000fc600020006ff */
[----:B------:R-:W-:Y:S01]  /*2910*/  IMAD.X R16, RZ, RZ, R17, P0 ;  /* 0x000000ffff107224 */ /* 0x000fe200000e0611 */
[----:B------:R-:W-:Y:S01]  /*2920*/  ISETP.GE.AND P0, PT, R31, 0x89, PT ;  /* 0x000000891f00780c */ /* 0x000fe20003f06270 */
[----:B------:R-:W-:Y:S02]  /*2930*/  HADD2.F32 R18, -RZ, R18.H0_H0 ;  /* 0x20000012ff127230 */ /* 0x000fe40000004100 */
[----:B------:R-:W-:Y:S01]  /*2940*/  IMAD R16, R16, UR6, RZ ;  /* 0x0000000610107c24 */ /* 0x000fe2000f8e02ff */
[----:B------:R-:W-:Y:S01]  /*2950*/  ISETP.LT.OR P4, PT, R36, 0x1, !P0 ;  /* 0x000000012400780c */ /* 0x000fe20004781670 */
[----:B------:R-:W-:-:S04]  /*2960*/  IMAD.WIDE.U32 R14, R19, UR6, R14 ;  /* 0x00000006130e7c25 */ /* 0x000fc8000f8e000e */
[----:B-12---:R-:W-:Y:S01]  /*2970*/  FMUL R13, R18, R3 ;  /* 0x00000003120d7220 */ /* 0x006fe20000400000 */
[----:B------:R-:W-:-:S03]  /*2980*/  IMAD R19, R19, UR7, R16 ;  /* 0x0000000713137c24 */ /* 0x000fc6000f8e0210 */
[----:B------:R-:W-:Y:S01]  /*2990*/  FFMA R13, R22, R2, R13 ;  /* 0x00000002160d7223 */ /* 0x000fe2000000000d */
[----:B------:R-:W-:Y:S02]  /*29a0*/  IADD3 R12, P2, R14, UR10, RZ ;  /* 0x0000000a0e0c7c10 */ /* 0x000fe4000ff5e0ff */
[----:B------:R-:W-:Y:S02]  /*29b0*/  PRMT R14, RZ, 0x7610, R14 ;  /* 0x00007610ff0e7816 */ /* 0x000fe4000000000e */
[----:B------:R-:W-:Y:S02]  /*29c0*/  F2FP.SATFINITE.E4M3.F32.PACK_AB_MERGE_C R17, RZ, R13, RZ ;  /* 0x0000000dff11723e */ /* 0x000fe400048070ff */
[----:B------:R-:W-:-:S03]  /*29d0*/  IADD3.X R13, R15, UR11, R19, P2, !PT ;  /* 0x0000000b0f0d7c10 */ /* 0x000fc600097fe413 */
[----:B------:R0:W-:Y:S01]  /*29e0*/  @!P1 STG.E.U8 desc[UR16][R6.64+0x1], R17 ;  /* 0x0000011106009986 */ /* 0x0001e2000c101110 */
[----:B------:R-:W-:Y:S05]  /*29f0*/  @P4 BRA `(.L_x_47) ;  /* 0x0000000000044947 */ /* 0x000fea0003800000 */
[----:B------:R1:W5:Y:S02]  /*2a00*/  LDG.E.U8 R14, desc[UR16][R12.64] ;  /* 0x000000100c0e7981 */ /* 0x000364000c1e1100 */
.L_x_47:
[----:B------:R-:W-:Y:S05]  /*2a10*/  BSYNC B1 ;  /* 0x0000000000017941 */ /* 0x000fea0003800000 */
.L_x_46:
[----:B-----5:R-:W-:Y:S01]  /*2a20*/  LOP3.LUT R14, R14, 0xff, RZ, 0xc0, !PT ;  /* 0x000000ff0e0e7812 */ /* 0x020fe200078ec0ff */
[----:B------:R-:W-:Y:S01]  /*2a30*/  BSSY B1, `(.L_x_48) ;  /* 0x000000b000017945 */ /* 0x000fe20003800000 */
[----:B------:R-:W-:Y:S02]  /*2a40*/  ISETP.LT.OR P0, PT, R36, 0x2, !P0 ;  /* 0x000000022400780c */ /* 0x000fe40004701670 */
[----:B------:R-:W-:Y:S02]  /*2a50*/  F2FP.F16.E4M3.UNPACK_B R14, R14 ;  /* 0x0000000eff0e723e */ /* 0x000fe400020006ff */
[----:B0-----:R-:W-:-:S03]  /*2a60*/  PRMT R6, RZ, 0x7610, R6 ;  /* 0x00007610ff067816 */ /* 0x001fc60000000006 */
[----:B------:R-:W-:-:S05]  /*2a70*/  HADD2.F32 R14, -RZ, R14.H0_H0 ;  /* 0x2000000eff0e7230 */ /* 0x000fca0000004100 */
[----:B------:R-:W-:-:S04]  /*2a80*/  FMUL R14, R14, R3 ;  /* 0x000000030e0e7220 */ /* 0x000fc80000400000 */
[----:B------:R-:W-:-:S05]  /*2a90*/  FFMA R14, R23, R2, R14 ;  /* 0x00000002170e7223 */ /* 0x000fca000000000e */
[----:B------:R-:W-:-:S05]  /*2aa0*/  F2FP.SATFINITE.E4M3.F32.PACK_AB_MERGE_C R7, RZ, R14, RZ ;  /* 0x0000000eff07723e */ /* 0x000fca00048070ff */
[----:B------:R0:W-:Y:S01]  /*2ab0*/  @!P4 STG.E.U8 desc[UR16][R4.64], R7 ;  /* 0x000000070400c986 */ /* 0x0001e2000c101110 */
[----:B------:R-:W-:Y:S05]  /*2ac0*/  @P0 BRA `(.L_x_49) ;  /* 0x0000000000040947 */ /* 0x000fea0003800000 */
[----:B------:R2:W5:Y:S02]  /*2ad0*/  LDG.E.U8 R6, desc[UR16][R12.64+0x1] ;  /* 0x000001100c067981 */ /* 0x000564000c1e1100 */
.L_x_49:
[----:B------:R-:W-:Y:S05]  /*2ae0*/  BSYNC B1 ;  /* 0x0000000000017941 */ /* 0x000fea0003800000 */
.L_x_48:
[----:B------:R-:W-:Y:S05]  /*2af0*/  @P0 BRA `(.L_x_50) ;  /* 0x0000000000b00947 */ /* 0x000fea0003800000 */
[----:B-----5:R-:W-:-:S04]  /*2b00*/  LOP3.LUT R6, R6, 0xff, RZ, 0xc0, !PT ;  /* 0x000000ff06067812 */ /* 0x020fc800078ec0ff */
[----:B------:R-:W-:-:S05]  /*2b10*/  F2FP.F16.E4M3.UNPACK_B R6, R6 ;  /* 0x00000006ff06723e */ /* 0x000fca00020006ff */
[----:B------:R-:W-:-:S05]  /*2b20*/  HADD2.F32 R6, -RZ, R6.H0_H0 ;  /* 0x20000006ff067230 */ /* 0x000fca0000004100 */
[----:B0-----:R-:W-:-:S04]  /*2b30*/  FMUL R7, R6, R3 ;  /* 0x0000000306077220 */ /* 0x001fc80000400000 */
[----:B------:R-:W-:-:S05]  /*2b40*/  FFMA R7, R10, R2, R7 ;  /* 0x000000020a077223 */ /* 0x000fca0000000007 */
[----:B------:R-:W-:-:S05]  /*2b50*/  F2FP.SATFINITE.E4M3.F32.PACK_AB_MERGE_C R7, RZ, R7, RZ ;  /* 0x00000007ff07723e */ /* 0x000fca00048070ff */
[----:B------:R3:W-:Y:S01]  /*2b60*/  STG.E.U8 desc[UR16][R4.64+0x1], R7 ;  /* 0x0000010704007986 */ /* 0x0007e2000c101110 */
[----:B------:R-:W-:Y:S05]  /*2b70*/  BRA `(.L_x_50) ;  /* 0x0000000000907947 */ /* 0x000fea0003800000 */
.L_x_33:
[----:B------:R-:W-:Y:S01]  /*2b80*/  ISETP.GE.AND P1, PT, R31, 0x1, PT ;  /* 0x000000011f00780c */ /* 0x000fe20003f26270 */
[-C--:B--2---:R-:W-:Y:S01]  /*2b90*/  FMUL R37, R37, R2.reuse ;  /* 0x0000000225257220 */ /* 0x084fe20000400000 */
[-C--:B------:R-:W-:Y:S01]  /*2ba0*/  FMUL R34, R34, R2.reuse ;  /* 0x0000000222227220 */ /* 0x080fe20000400000 */
[----:B------:R-:W-:Y:S01]  /*2bb0*/  ISETP.GE.AND P6, PT, R31, 0x9, PT ;  /* 0x000000091f00780c */ /* 0x000fe20003fc6270 */
[-C--:B------:R-:W-:Y:S01]  /*2bc0*/  FMUL R35, R35, R2.reuse ;  /* 0x0000000223237220 */ /* 0x080fe20000400000 */
[----:B------:R-:W-:Y:S01]  /*2bd0*/  ISETP.LT.OR P5, PT, R36, 0x1, !P1 ;  /* 0x000000012400780c */ /* 0x000fe20004fa1670 */
[-C--:B------:R-:W-:Y:S01]  /*2be0*/  FMUL R32, R32, R2.reuse ;  /* 0x0000000220207220 */ /* 0x080fe20000400000 */
[----:B------:R-:W-:Y:S01]  /*2bf0*/  ISETP.LT.OR P1, PT, R36, 0x2, !P1 ;  /* 0x000000022400780c */ /* 0x000fe20004f21670 */
[-C--:B------:R-:W-:Y:S01]  /*2c00*/  FMUL R33, R33, R2.reuse ;  /* 0x0000000221217220 */ /* 0x080fe20000400000 */
[----:B------:R-:W-:Y:S01]  /*2c10*/  F2FP.SATFINITE.E4M3.F32.PACK_AB_MERGE_C R37, RZ, R37, RZ ;  /* 0x00000025ff25723e */ /* 0x000fe200048070ff */
[----:B------:R-:W-:Y:S01]  /*2c20*/  FMUL R22, R22, R2 ;  /* 0x0000000216167220 */ /* 0x000fe20000400000 */
[----:B------:R-:W-:Y:S01]  /*2c30*/  F2FP.SATFINITE.E4M3.F32.PACK_AB_MERGE_C R13, RZ, R34, RZ ;  /* 0x00000022ff0d723e */ /* 0x000fe200048070ff */
[-C--:B------:R-:W-:Y:S01]  /*2c40*/  FMUL R23, R23, R2.reuse ;  /* 0x0000000217177220 */ /* 0x080fe20000400000 */
[C---:B------:R-:W-:Y:S01]  /*2c50*/  ISETP.GE.AND P2, PT, R31.reuse, 0x81, PT ;  /* 0x000000811f00780c */ /* 0x040fe20003f46270 */
[----:B------:R-:W-:Y:S01]  /*2c60*/  FMUL R10, R10, R2 ;  /* 0x000000020a0a7220 */ /* 0x000fe20000400000 */
[----:B------:R-:W-:-:S02]  /*2c70*/  ISETP.GE.AND P0, PT, R31, 0x89, PT ;  /* 0x000000891f00780c */ /* 0x000fc40003f06270 */
[C---:B------:R-:W-:Y:S01]  /*2c80*/  ISETP.LT.OR P4, PT, R36.reuse, 0x1, !P6 ;  /* 0x000000012400780c */ /* 0x040fe20007781670 */
[----:B------:R-:W-:Y:S01]  /*2c90*/  @!P5 STG.E.U8 desc[UR16][R18.64], R37 ;  /* 0x000000251200d986 */ /* 0x000fe2000c101110 */
[C---:B------:R-:W-:Y:S02]  /*2ca0*/  ISETP.LT.OR P5, PT, R36.reuse, 0x1, !P2 ;  /* 0x000000012400780c */ /* 0x040fe400057a1670 */
[C---:B------:R-:W-:Y:S01]  /*2cb0*/  ISETP.LT.OR P2, PT, R36.reuse, 0x2, !P2 ;  /* 0x000000022400780c */ /* 0x040fe20005741670 */
[----:B------:R0:W-:Y:S01]  /*2cc0*/  @!P1 STG.E.U8 desc[UR16][R18.64+0x1], R13 ;  /* 0x0000010d12009986 */ /* 0x0001e2000c101110 */
[C---:B------:R-:W-:Y:S02]  /*2cd0*/  ISETP.LT.OR P1, PT, R36.reuse, 0x2, !P6 ;  /* 0x000000022400780c */ /* 0x040fe40007721670 */
[C---:B------:R-:W-:Y:S02]  /*2ce0*/  ISETP.LT.OR P6, PT, R36.reuse, 0x1, !P0 ;  /* 0x000000012400780c */ /* 0x040fe400047c1670 */
[----:B------:R-:W-:-:S02]  /*2cf0*/  ISETP.LT.OR P0, PT, R36, 0x2, !P0 ;  /* 0x000000022400780c */ /* 0x000fc40004701670 */
[----:B------:R-:W-:Y:S02]  /*2d00*/  F2FP.SATFINITE.E4M3.F32.PACK_AB_MERGE_C R35, RZ, R35, RZ ;  /* 0x00000023ff23723e */ /* 0x000fe400048070ff */
[----:B------:R-:W-:Y:S02]  /*2d10*/  F2FP.SATFINITE.E4M3.F32.PACK_AB_MERGE_C R33, RZ, R33, RZ ;  /* 0x00000021ff21723e */ /* 0x000fe400048070ff */
[----:B------:R-:W-:Y:S01]  /*2d20*/  F2FP.SATFINITE.E4M3.F32.PACK_AB_MERGE_C R15, RZ, R22, RZ ;  /* 0x00000016ff0f723e */ /* 0x000fe200048070ff */
[----:B------:R1:W-:Y:S01]  /*2d30*/  @!P4 STG.E.U8 desc[UR16][R20.64], R35 ;  /* 0x000000231400c986 */ /* 0x0003e2000c101110 */
[----:B0-----:R-:W-:Y:S02]  /*2d40*/  F2FP.SATFINITE.E4M3.F32.PACK_AB_MERGE_C R13, RZ, R32, RZ ;  /* 0x00000020ff0d723e */ /* 0x001fe400048070ff */
[----:B------:R-:W-:Y:S02]  /*2d50*/  F2FP.SATFINITE.E4M3.F32.PACK_AB_MERGE_C R23, RZ, R23, RZ ;  /* 0x00000017ff17723e */ /* 0x000fe400048070ff */
[----:B------:R-:W-:Y:S01]  /*2d60*/  F2FP.SATFINITE.E4M3.F32.PACK_AB_MERGE_C R17, RZ, R10, RZ ;  /* 0x0000000aff11723e */ /* 0x000fe200048070ff */
[----:B------:R1:W-:Y:S04]  /*2d70*/  @!P1 STG.E.U8 desc[UR16][R20.64+0x1], R13 ;  /* 0x0000010d14009986 */ /* 0x0003e8000c101110 */
[----:B------:R1:W-:Y:S04]  /*2d80*/  @!P5 STG.E.U8 desc[UR16][R6.64], R33 ;  /* 0x000000210600d986 */ /* 0x0003e8000c101110 */
[----:B------:R1:W-:Y:S04]  /*2d90*/  @!P2 STG.E.U8 desc[UR16][R6.64+0x1], R15 ;  /* 0x0000010f0600a986 */ /* 0x0003e8000c101110 */
[----:B------:R1:W-:Y:S04]  /*2da0*/  @!P6 STG.E.U8 desc[UR16][R4.64], R23 ;  /* 0x000000170400e986 */ /* 0x0003e8000c101110 */
[----:B------:R1:W-:Y:S02]  /*2db0*/  @!P0 STG.E.U8 desc[UR16][R4.64+0x1], R17 ;  /* 0x0000011104008986 */ /* 0x0003e4000c101110 */
.L_x_50:
[----:B------:R-:W-:Y:S05]  /*2dc0*/  BSYNC B0 ;  /* 0x0000000000007941 */ /* 0x000fea0003800000 */
.L_x_32:
[----:B------:R-:W-:Y:S01]  /*2dd0*/  ULDC UR6, c[0x0][0xc] ;  /* 0x0000030000067ab9 */ /* 0x000fe20000000800 */
[----:B------:R-:W-:Y:S01]  /*2de0*/  ULDC UR7, c[0x0][0x10] ;  /* 0x0000040000077ab9 */ /* 0x000fe20000000800 */
[----:B01-3--:R-:W0:Y:S01]  /*2df0*/  LDC R7, c[0x0][0x14] ;  /* 0x00000500ff077b82 */ /* 0x00be220000000800 */
[----:B------:R-:W-:Y:S01]  /*2e00*/  UIMAD.WIDE.U32 UR6, UR6, UR7, URZ ;  /* 0x00000007060672a5 */ /* 0x000fe2000f8e003f */
[----:B------:R-:W-:Y:S02]  /*2e10*/  IMAD.MOV.U32 R4, RZ, RZ, R0 ;  /* 0x000000ffff047224 */ /* 0x000fe400078e0000 */
[----:B------:R-:W-:Y:S02]  /*2e20*/  IMAD.MOV.U32 R5, RZ, RZ, R9 ;  /* 0x000000ffff057224 */ /* 0x000fe400078e0009 */
[----:B--2---:R-:W-:Y:S02]  /*2e30*/  IMAD.MOV.U32 R12, RZ, RZ, -0x1 ;  /* 0xffffffffff0c7424 */ /* 0x004fe400078e00ff */
[----:B------:R-:W-:-:S02]  /*2e40*/  IMAD.MOV.U32 R15, RZ, RZ, -0x1 ;  /* 0xffffffffff0f7424 */ /* 0x000fc400078e00ff */
[----:B0-----:R-:W-:-:S04]  /*2e50*/  IMAD.WIDE.U32 R4, R7, UR6, R4 ;  /* 0x0000000607047c25 */ /* 0x001fc8000f8e0004 */
[----:B------:R-:W-:Y:S01]  /*2e60*/  IMAD R7, R7, UR7, RZ ;  /* 0x0000000707077c24 */ /* 0x000fe2000f8e02ff */
[----:B------:R-:W-:Y:S01]  /*2e70*/  ULDC.64 UR6, c[0x0][0x650] ;  /* 0x0001940000067ab9 */ /* 0x000fe20000000a00 */
[----:B------:R-:W-:Y:S01]  /*2e80*/  IMAD.MOV.U32 R0, RZ, RZ, R4 ;  /* 0x000000ffff007224 */ /* 0x000fe200078e0004 */
[----:B------:R-:W-:Y:S01]  /*2e90*/  ISETP.GE.U32.AND P0, PT, R4, UR6, PT ;  /* 0x0000000604007c0c */ /* 0x000fe2000bf06070 */
[----:B------:R-:W-:Y:S01]  /*2ea0*/  IMAD.IADD R9, R5, 0x1, R7 ;  /* 0x0000000105097824 */ /* 0x000fe200078e0207 */
[----:B------:R-:W-:-:S04]  /*2eb0*/  PRMT R5, RZ, 0x7610, R5 ;  /* 0x00007610ff057816 */ /* 0x000fc80000000005 */
[----:B------:R-:W-:-:S13]  /*2ec0*/  ISETP.GE.U32.AND.EX P0, PT, R9, UR7, PT, P0 ;  /* 0x0000000709007c0c */ /* 0x000fda000bf06100 */
[----:B------:R-:W-:Y:S05]  /*2ed0*/  @P0 BRA `(.L_x_51) ;  /* 0x0000000400680947 */ /* 0x000fea0003800000 */
[----:B------:R-:W0:Y:S01]  /*2ee0*/  S2R R20, SR_CTAID.X ;  /* 0x0000000000147919 */ /* 0x000e220000002500 */
[----:B------:R-:W1:Y:S01]  /*2ef0*/  LDC.64 R14, c[0x0][0x628] ;  /* 0x00018a00ff0e7b82 */ /* 0x000e620000000a00 */
[----:B------:R-:W-:Y:S01]  /*2f00*/  ULDC UR6, c[0x0][0x150] ;  /* 0x0000540000067ab9 */ /* 0x000fe20000000800 */
[----:B------:R-:W-:Y:S01]  /*2f10*/  IMAD.MOV.U32 R12, RZ, RZ, R0 ;  /* 0x000000ffff0c7224 */ /* 0x000fe200078e0000 */
[----:B------:R-:W2:Y:S01]  /*2f20*/  S2R R22, SR_CTAID.Y ;  /* 0x0000000000167919 */ /* 0x000ea20000002600 */
[----:B------:R-:W-:-:S04]  /*2f30*/  IMAD.MOV.U32 R13, RZ, RZ, R9 ;  /* 0x000000ffff0d7224 */ /* 0x000fc800078e0009 */
[----:B------:R-:W3:Y:S08]  /*2f40*/  LDC R23, c[0x0][0x144] ;  /* 0x00005100ff177b82 */ /* 0x000ef00000000800 */
[----:B------:R-:W4:Y:S08]  /*2f50*/  LDC R10, c[0x0][0x630] ;  /* 0x00018c00ff0a7b82 */ /* 0x000f300000000800 */
[----:B------:R-:W2:Y:S01]  /*2f60*/  LDC.64 R18, c[0x0][0x620] ;  /* 0x00018800ff127b82 */ /* 0x000ea20000000a00 */
[----:B-1----:R-:W-:-:S04]  /*2f70*/  ISETP.NE.U32.AND P0, PT, R14, RZ, PT ;  /* 0x000000ff0e00720c */ /* 0x002fc80003f05070 */
[----:B------:R-:W-:Y:S02]  /*2f80*/  ISETP.NE.AND.EX P0, PT, R15, RZ, PT, P0 ;  /* 0x000000ff0f00720c */ /* 0x000fe40003f05300 */
[----:B0-----:R-:W-:-:S05]  /*2f90*/  I2FP.F32.U32 R4, R20 ;  /* 0x0000001400047245 */ /* 0x001fca0000201000 */
[----:B------:R-:W-:-:S04]  /*2fa0*/  FMUL R4, R4, UR6 ;  /* 0x0000000604047c20 */ /* 0x000fc80008400000 */
[----:B------:R0:W1:Y:S02]  /*2fb0*/  F2I.U32.TRUNC.NTZ R21, R4 ;  /* 0x0000000400157305 */ /* 0x000064000020f000 */
[----:B---34-:R-:W-:Y:S05]  /*2fc0*/  @!P0 BRA `(.L_x_52) ;  /* 0x0000000000288947 */ /* 0x018fea0003800000 */
[----:B------:R-:W3:Y:S02]  /*2fd0*/  LDC R5, c[0x0][0x634] ;  /* 0x00018d00ff057b82 */ /* 0x000ee40000000800 */
[----:B---3--:R-:W-:-:S05]  /*2fe0*/  IADD3 R13, P0, R0, R5, RZ ;  /* 0x00000005000d7210 */ /* 0x008fca0007f1e0ff */
[----:B------:R-:W-:-:S04]  /*2ff0*/  IMAD.X R17, RZ, RZ, R9, P0 ;  /* 0x000000ffff117224 */ /* 0x000fc800000e0609 */
[----:B0-----:R-:W-:-:S04]  /*3000*/  IMAD.WIDE.U32 R4, R17, R14, RZ ;  /* 0x0000000e11047225 */ /* 0x001fc800078e00ff */
[----:B-----5:R-:W-:-:S04]  /*3010*/  IMAD.WIDE.U32 R6, P0, R13, R15, R4 ;  /* 0x0000000f0d067225 */ /* 0x020fc80007800004 */
[----:B------:R-:W-:-:S04]  /*3020*/  IMAD.WIDE.U32 R4, R13, R14, RZ ;  /* 0x0000000e0d047225 */ /* 0x000fc800078e00ff */
[----:B------:R-:W-:Y:S01]  /*3030*/  IMAD.X R13, RZ, RZ, RZ, P0 ;  /* 0x000000ffff0d7224 */ /* 0x000fe200000e06ff */
[----:B------:R-:W-:Y:S01]  /*3040*/  IADD3 RZ, P0, R5, R6, RZ ;  /* 0x0000000605ff7210 */ /* 0x000fe20007f1e0ff */
[----:B------:R-:W-:-:S04]  /*3050*/  IMAD.MOV.U32 R12, RZ, RZ, R7 ;  /* 0x000000ffff0c7224 */ /* 0x000fc800078e0007 */
[----:B------:R-:W-:-:S08]  /*3060*/  IMAD.WIDE.U32.X R12, R17, R15, R12, P0 ;  /* 0x0000000f110c7225 */ /* 0x000fd000000e040c */
.L_x_52:
[-CC-:B------:R-:W-:Y:S01]  /*3070*/  SHF.R.U64 R16, R12, R10.reuse, R13.reuse ;  /* 0x0000000a0c107219 */ /* 0x180fe2000000120d */
[----:B------:R-:W3:Y:S01]  /*3080*/  LDC.64 R28, c[0x0][0x640] ;  /* 0x00019000ff1c7b82 */ /* 0x000ee20000000a00 */
[----:B0-----:R-:W-:Y:S01]  /*3090*/  SHF.R.U32.HI R4, RZ, R10, R13 ;  /* 0x0000000aff047219 */ /* 0x001fe2000001160d */
[----:B-1----:R-:W-:Y:S01]  /*30a0*/  IMAD.MOV R21, RZ, RZ, -R21 ;  /* 0x000000ffff157224 */ /* 0x002fe200078e0a15 */
[----:B------:R-:W-:Y:S01]  /*30b0*/  IADD3 R7, P0, RZ, -R16, RZ ;  /* 0x80000010ff077210 */ /* 0x000fe20007f1e0ff */
[----:B------:R-:W-:Y:S01]  /*30c0*/  ULDC UR6, c[0x0][0x154] ;  /* 0x0000550000067ab9 */ /* 0x000fe20000000800 */
[----:B------:R-:W-:Y:S02]  /*30d0*/  IMAD.MOV.U32 R13, RZ, RZ, 0x1 ;  /* 0x00000001ff0d7424 */ /* 0x000fe400078e00ff */
[----:B------:R-:W-:Y:S01]  /*30e0*/  IMAD R21, R23, R21, R20 ;  /* 0x0000001517157224 */ /* 0x000fe200078e0214 */
[----:B------:R-:W0:Y:S01]  /*30f0*/  LDC R12, c[0x0][0x618] ;  /* 0x00018600ff0c7b82 */ /* 0x000e220000000800 */
[----:B------:R-:W-:-:S02]  /*3100*/  IMAD.X R5, RZ, RZ, ~R4, P0 ;  /* 0x000000ffff057224 */ /* 0x000fc400000e0e04 */
[----:B------:R-:W-:Y:S02]  /*3110*/  IMAD.MOV.U32 R4, RZ, RZ, R0 ;  /* 0x000000ffff047224 */ /* 0x000fe400078e0000 */
[-C--:B--2--5:R-:W-:Y:S02]  /*3120*/  IMAD R6, R5, R18.reuse, RZ ;  /* 0x0000001205067224 */ /* 0x0a4fe400078e02ff */
[----:B------:R-:W-:Y:S01]  /*3130*/  IMAD.MOV.U32 R5, RZ, RZ, R9 ;  /* 0x000000ffff057224 */ /* 0x000fe200078e0009 */
[----:B------:R-:W1:Y:S01]  /*3140*/  LDC R24, c[0x0][0x608] ;  /* 0x00018200ff187b82 */ /* 0x000e620000000800 */
[----:B------:R-:W-:-:S04]  /*3150*/  IMAD.WIDE.U32 R4, R7, R18, R4 ;  /* 0x0000001207047225 */ /* 0x000fc800078e0004 */
[----:B------:R-:W-:-:S03]  /*3160*/  IMAD R7, R7, R19, R6 ;  /* 0x0000001307077224 */ /* 0x000fc600078e0206 */
[----:B------:R-:W2:Y:S01]  /*3170*/  LDC R26, c[0x0][0x658] ;  /* 0x00019600ff1a7b82 */ /* 0x000ea20000000800 */
[----:B------:R-:W-:Y:S01]  /*3180*/  I2FP.F32.U32 R6, R22 ;  /* 0x0000001600067245 */ /* 0x000fe20000201000 */
[----:B------:R-:W-:Y:S01]  /*3190*/  IMAD.IADD R5, R5, 0x1, R7 ;  /* 0x0000000105057824 */ /* 0x000fe200078e0207 */
[----:B---3--:R-:W-:Y:S01]  /*31a0*/  ISETP.NE.U32.AND P0, PT, R28, RZ, PT ;  /* 0x000000ff1c00720c */ /* 0x008fe20003f05070 */
[----:B------:R-:W-:Y:S02]  /*31b0*/  IMAD.MOV.U32 R7, RZ, RZ, -0x1 ;  /* 0xffffffffff077424 */ /* 0x000fe400078e00ff */
[----:B------:R-:W-:Y:S02]  /*31c0*/  FMUL R6, R6, UR6 ;  /* 0x0000000606067c20 */ /* 0x000fe40008400000 */
[----:B------:R-:W3:Y:S01]  /*31d0*/  LDC R19, c[0x0][0x148] ;  /* 0x00005200ff137b82 */ /* 0x000ee20000000800 */
[----:B0-----:R-:W-:Y:S01]  /*31e0*/  SHF.R.U64 R14, R4, R12, R5 ;  /* 0x0000000c040e7219 */ /* 0x001fe20000001205 */
[----:B------:R0:W4:Y:S01]  /*31f0*/  F2I.U32.TRUNC.NTZ R17, R6 ;  /* 0x0000000600117305 */ /* 0x000122000020f000 */
[----:B------:R-:W-:-:S02]  /*3200*/  ISETP.NE.AND.EX P0, PT, R29, RZ, PT, P0 ;  /* 0x000000ff1d00720c */ /* 0x000fc40003f05300 */
[----:B------:R-:W-:-:S03]  /*3210*/  SHF.R.U32.HI R5, RZ, R12, R5 ;  /* 0x0000000cff057219 */ /* 0x000fc60000011605 */
[----:B------:R-:W0:Y:S01]  /*3220*/  LDC R20, c[0x0][0x600] ;  /* 0x00018000ff147b82 */ /* 0x000e220000000800 */
[-CC-:B-1----:R-:W-:Y:S02]  /*3230*/  SHF.R.U64 R10, R14, R24.reuse, R5.reuse ;  /* 0x000000180e0a7219 */ /* 0x182fe40000001205 */
[----:B------:R-:W-:-:S05]  /*3240*/  SHF.R.U32.HI R5, RZ, R24, R5 ;  /* 0x00000018ff057219 */ /* 0x000fca0000011605 */
[----:B------:R-:W1:Y:S01]  /*3250*/  LDC R25, c[0x0][0x648] ;  /* 0x00019200ff197b82 */ /* 0x000e620000000800 */
[-CC-:B--2---:R-:W-:Y:S02]  /*3260*/  SHF.R.U64 R18, R10, R26.reuse, R5.reuse ;  /* 0x0000001a0a127219 */ /* 0x184fe40000001205 */
[-C--:B------:R-:W-:Y:S02]  /*3270*/  SHF.L.U32 R7, R7, R26.reuse, RZ ;  /* 0x0000001a07077219 */ /* 0x080fe400000006ff */
[-C--:B------:R-:W-:Y:S01]  /*3280*/  SHF.R.U32.HI R5, RZ, R26.reuse, R5 ;  /* 0x0000001aff057219 */ /* 0x080fe20000011605 */
[----:B------:R-:W-:Y:S01]  /*3290*/  IMAD.MOV.U32 R4, RZ, RZ, R18 ;  /* 0x000000ffff047224 */ /* 0x000fe200078e0012 */
[----:B------:R-:W-:Y:S01]  /*32a0*/  SHF.L.U32 R24, R13, R26, RZ ;  /* 0x0000001a0d187219 */ /* 0x000fe200000006ff */
[----:B------:R-:W2:Y:S01]  /*32b0*/  LDC R27, c[0x0][0x638] ;  /* 0x00018e00ff1b7b82 */ /* 0x000ea20000000800 */
[----:B------:R-:W-:-:S07]  /*32c0*/  LOP3.LUT R23, RZ, R7, RZ, 0x33, !PT ;  /* 0x00000007ff177212 */ /* 0x000fce00078e33ff */
[----:B------:R-:W0:Y:S01]  /*32d0*/  LDC R30, c[0x0][0x610] ;  /* 0x00018400ff1e7b82 */ /* 0x000e220000000800 */
[----:B----4-:R-:W-:Y:S05]  /*32e0*/  @!P0 BRA `(.L_x_53) ;  /* 0x0000000000288947 */ /* 0x010fea0003800000 */
[----:B------:R-:W4:Y:S02]  /*32f0*/  LDC R13, c[0x0][0x64c] ;  /* 0x00019300ff0d7b82 */ /* 0x000f240000000800 */
[----:B----4-:R-:W-:-:S05]  /*3300*/  IADD3 R13, P0, R18, R13, RZ ;  /* 0x0000000d120d7210 */ /* 0x010fca0007f1e0ff */
[----:B------:R-:W-:-:S04]  /*3310*/  IMAD.X R15, RZ, RZ, R5, P0 ;  /* 0x000000ffff0f7224 */ /* 0x000fc800000e0605 */
[----:B------:R-:W-:-:S04]  /*3320*/  IMAD.WIDE.U32 R4, R15, R28, RZ ;  /* 0x0000001c0f047225 */ /* 0x000fc800078e00ff */
[----:B0-----:R-:W-:-:S04]  /*3330*/  IMAD.WIDE.U32 R6, P0, R13, R29, R4 ;  /* 0x0000001d0d067225 */ /* 0x001fc80007800004 */
[----:B------:R-:W-:-:S04]  /*3340*/  IMAD.WIDE.U32 R4, R13, R28, RZ ;  /* 0x0000001c0d047225 */ /* 0x000fc800078e00ff */
[----:B------:R-:W-:Y:S01]  /*3350*/  IMAD.X R13, RZ, RZ, RZ, P0 ;  /* 0x000000ffff0d7224 */ /* 0x000fe200000e06ff */
[----:B------:R-:W-:Y:S01]  /*3360*/  IADD3 RZ, P0, R5, R6, RZ ;  /* 0x0000000605ff7210 */ /* 0x000fe20007f1e0ff */
[----:B------:R-:W-:-:S04]  /*3370*/  IMAD.MOV.U32 R12, RZ, RZ, R7 ;  /* 0x000000ffff0c7224 */ /* 0x000fc800078e0007 */
[----:B------:R-:W-:-:S08]  /*3380*/  IMAD.WIDE.U32.X R4, R15, R29, R12, P0 ;  /* 0x0000001d0f047225 */ /* 0x000fd000000e040c */
.L_x_53:
[----:B-1----:R-:W-:Y:S01]  /*3390*/  SHF.R.U64 R4, R4, R25, R5 ;  /* 0x0000001904047219 */ /* 0x002fe20000001205 */
[----:B0-----:R-:W-:Y:S01]  /*33a0*/  VIADD R13, R20, 0xffffffff ;  /* 0xffffffff140d7836 */ /* 0x001fe20000000000 */
[----:B------:R-:W-:Y:S01]  /*33b0*/  LOP3.LUT R7, R10, R23, RZ, 0xc0, !PT ;  /* 0x000000170a077212 */ /* 0x000fe200078ec0ff */
[----:B------:R-:W-:Y:S02]  /*33c0*/  IMAD.MOV R17, RZ, RZ, -R17 ;  /* 0x000000ffff117224 */ /* 0x000fe400078e0a11 */
[----:B------:R-:W-:Y:S02]  /*33d0*/  IMAD.MOV R5, RZ, RZ, -R4 ;  /* 0x000000ffff057224 */ /* 0x000fe400078e0a04 */
[----:B------:R-:W-:Y:S01]  /*33e0*/  IMAD R24, R24, R4, R7 ;  /* 0x0000000418187224 */ /* 0x000fe200078e0207 */
[----:B------:R-:W-:Y:S01]  /*33f0*/  LOP3.LUT R7, R14, R13, RZ, 0xc0, !PT ;  /* 0x0000000d0e077212 */ /* 0x000fe200078ec0ff */
[----:B---3--:R-:W-:Y:S02]  /*3400*/  @P3 IMAD R21, R19, R17, R22 ;  /* 0x0000001113153224 */ /* 0x008fe400078e0216 */
[----:B--2---:R-:W-:-:S02]  /*3410*/  IMAD R4, R5, R27, R18 ;  /* 0x0000001b05047224 */ /* 0x004fc400078e0212 */
[----:B------:R-:W-:Y:S02]  /*3420*/  IMAD R24, R24, R30, R21 ;  /* 0x0000001e18187224 */ /* 0x000fe400078e0215 */
[----:B------:R-:W-:Y:S02]  /*3430*/  IMAD R7, R4, R20, R7 ;  /* 0x0000001404077224 */ /* 0x000fe400078e0207 */
[----:B------:R-:W-:Y:S02]  /*3440*/  IMAD.MOV.U32 R5, RZ, RZ, 0x1 ;  /* 0x00000001ff057424 */ /* 0x000fe400078e00ff */
[----:B------:R-:W-:Y:S01]  /*3450*/  IMAD.MOV.U32 R15, RZ, RZ, R16 ;  /* 0x000000ffff0f7224 */ /* 0x000fe200078e0010 */
[----:B------:R-:W-:Y:S02]  /*3460*/  SEL R12, R7, R24, !P3 ;  /* 0x00000018070c7207 */ /* 0x000fe40005800000 */
[----:B------:R-:W-:-:S07]  /*3470*/  SEL R24, R24, R7, !P3 ;  /* 0x0000000718187207 */ /* 0x000fce0005800000 */
.L_x_51:
[----:B------:R-:W-:Y:S01]  /*3480*/  LOP3.LUT P0, RZ, R5, 0xff, RZ, 0xc0, !PT ;  /* 0x000000ff05ff7812 */ /* 0x000fe2000780c0ff */
[----:B------:R-:W-:-:S12]  /*3490*/  IMAD.MOV.U32 R16, RZ, RZ, R24 ;  /* 0x000000ffff107224 */ /* 0x000fd800078e0018 */
[----:B------:R-:W-:Y:S05]  /*34a0*/  @P0 BRA `(.L_x_54) ;  /* 0xffffffdc00040947 */ /* 0x000fea000383ffff */
[----:B------:R-:W-:Y:S05]  /*34b0*/  EXIT ;  /* 0x000000000000794d */ /* 0x000fea0003800000 */
.L_x_4:
[----:B0-----:R-:W-:Y:S01]  /*34c0*/  ULDC.64 UR4, c[0x0][0x650] ;  /* 0x0001940000047ab9 */ /* 0x001fe20000000a00 */
        /* <DEDUP_REMOVED lines=25> */
.L_x_56:
[-CC-:B------:R-:W-:Y:S01]  /*3660*/  SHF.R.U64 R16, R14, R10.reuse, R15.reuse ;  /* 0x0000000a0e107219 */ /* 0x180fe2000000120f */
[----:B------:R-:W0:Y:S01]  /*3670*/  LDC.64 R24, c[0x0][0x640] ;  /* 0x00019000ff187b82 */ /* 0x000e220000000a00 */
[----:B------:R-:W-:Y:S01]  /*3680*/  SHF.R.U32.HI R5, RZ, R10, R15 ;  /* 0x0000000aff057219 */ /* 0x000fe2000001160f */
[----:B------:R-:W-:Y:S01]  /*3690*/  IMAD.MOV.U32 R6, RZ, RZ, R0 ;  /* 0x000000ffff067224 */ /* 0x000fe200078e0000 */
[----:B------:R-:W-:Y:S01]  /*36a0*/  IADD3 R13, P0, RZ, -R16, RZ ;  /* 0x80000010ff0d7210 */ /* 0x000fe20007f1e0ff */
[----:B------:R-:W-:Y:S01]  /*36b0*/  IMAD.MOV.U32 R7, RZ, RZ, R9 ;  /* 0x000000ffff077224 */ /* 0x000fe200078e0009 */
[----:B------:R-:W-:Y:S01]  /*36c0*/  I2FP.F32.U32 R10, R4 ;  /* 0x00000004000a7245 */ /* 0x000fe20000201000 */
[----:B------:R-:W-:Y:S02]  /*36d0*/  ULDC UR4, c[0x0][0x150] ;  /* 0x0000540000047ab9 */ /* 0x000fe40000000800 */
[----:B------:R-:W1:Y:S01]  /*36e0*/  LDC R12, c[0x0][0x618] ;  /* 0x00018600ff0c7b82 */ /* 0x000e620000000800 */
[----:B------:R-:W-:-:S02]  /*36f0*/  IMAD.X R5, RZ, RZ, ~R5, P0 ;  /* 0x000000ffff057224 */ /* 0x000fc400000e0e05 */
[----:B------:R-:W-:Y:S01]  /*3700*/  FMUL R14, R10, UR4 ;  /* 0x000000040a0e7c20 */ /* 0x000fe20008400000 */
[----:B------:R-:W-:Y:S01]  /*3710*/  IMAD.WIDE.U32 R6, R13, R20, R6 ;  /* 0x000000140d067225 */ /* 0x000fe200078e0006 */
[----:B------:R-:W-:-:S03]  /*3720*/  ULDC UR4, c[0x0][0x154] ;  /* 0x0000550000047ab9 */ /* 0x000fc60000000800 */
[----:B------:R-:W-:Y:S01]  /*3730*/  IMAD R10, R5, R20, RZ ;  /* 0x00000014050a7224 */ /* 0x000fe200078e02ff */
[----:B------:R-:W2:Y:S01]  /*3740*/  LDC R15, c[0x0][0x144] ;  /* 0x00005100ff0f7b82 */ /* 0x000ea20000000800 */
[----:B------:R-:W3:Y:S02]  /*3750*/  F2I.U32.TRUNC.NTZ R14, R14 ;  /* 0x0000000e000e7305 */ /* 0x000ee4000020f000 */
[----:B------:R-:W-:-:S04]  /*3760*/  IMAD R5, R13, R21, R10 ;  /* 0x000000150d057224 */ /* 0x000fc800078e020a */
[----:B------:R-:W-:Y:S01]  /*3770*/  IMAD.IADD R5, R7, 0x1, R5 ;  /* 0x0000000107057824 */ /* 0x000fe200078e0205 */
[----:B------:R-:W4:Y:S01]  /*3780*/  LDC R20, c[0x0][0x608] ;  /* 0x00018200ff147b82 */ /* 0x000f220000000800 */
[----:B------:R-:W-:Y:S02]  /*3790*/  I2FP.F32.U32 R7, R3 ;  /* 0x0000000300077245 */ /* 0x000fe40000201000 */
[----:B0-----:R-:W-:-:S03]  /*37a0*/  ISETP.NE.U32.AND P0, PT, R24, RZ, PT ;  /* 0x000000ff1800720c */ /* 0x001fc60003f05070 */
[----:B------:R-:W-:Y:S01]  /*37b0*/  FMUL R7, R7, UR4 ;  /* 0x0000000407077c20 */ /* 0x000fe20008400000 */
[----:B------:R-:W-:Y:S01]  /*37c0*/  ISETP.NE.AND.EX P0, PT, R25, RZ, PT, P0 ;  /* 0x000000ff1900720c */ /* 0x000fe20003f05300 */
[----:B------:R-:W0:Y:S01]  /*37d0*/  LDC R13, c[0x0][0x658] ;  /* 0x00019600ff0d7b82 */ /* 0x000e220000000800 */
[-CC-:B-1----:R-:W-:Y:S01]  /*37e0*/  SHF.R.U64 R10, R6, R12.reuse, R5.reuse ;  /* 0x0000000c060a7219 */ /* 0x182fe20000001205 */
[----:B---3--:R-:W-:Y:S01]  /*37f0*/  IMAD.MOV R6, RZ, RZ, -R14 ;  /* 0x000000ffff067224 */ /* 0x008fe200078e0a0e */
[----:B------:R-:W-:Y:S01]  /*3800*/  SHF.R.U32.HI R5, RZ, R12, R5 ;  /* 0x0000000cff057219 */ /* 0x000fe20000011605 */
[----:B------:R1:W3:Y:S01]  /*3810*/  F2I.U32.TRUNC.NTZ R14, R7 ;  /* 0x00000007000e7305 */ /* 0x0002e2000020f000 */
[----:B------:R-:W-:-:S03]  /*3820*/  IMAD.MOV.U32 R12, RZ, RZ, -0x1 ;  /* 0xffffffffff0c7424 */ /* 0x000fc600078e00ff */
[----:B------:R-:W1:Y:S01]  /*3830*/  LDC R18, c[0x0][0x148] ;  /* 0x00005200ff127b82 */ /* 0x000e620000000800 */
[----:B--2---:R-:W-:Y:S02]  /*3840*/  IMAD R23, R15, R6, R4 ;  /* 0x000000060f177224 */ /* 0x004fe400078e0204 */
[----:B------:R-:W-:-:S05]  /*3850*/  IMAD.MOV.U32 R6, RZ, RZ, 0x1 ;  /* 0x00000001ff067424 */ /* 0x000fca00078e00ff */
[----:B------:R-:W2:Y:S01]  /*3860*/  LDC R21, c[0x0][0x600] ;  /* 0x00018000ff157b82 */ /* 0x000ea20000000800 */
[-CC-:B----4-:R-:W-:Y:S02]  /*3870*/  SHF.R.U64 R17, R10, R20.reuse, R5.reuse ;  /* 0x000000140a117219 */ /* 0x190fe40000001205 */
[----:B------:R-:W-:-:S05]  /*3880*/  SHF.R.U32.HI R4, RZ, R20, R5 ;  /* 0x00000014ff047219 */ /* 0x000fca0000011605 */
[----:B------:R-:W4:Y:S01]  /*3890*/  LDC R22, c[0x0][0x648] ;  /* 0x00019200ff167b82 */ /* 0x000f220000000800 */
[-CC-:B0-----:R-:W-:Y:S02]  /*38a0*/  SHF.R.U64 R19, R17, R13.reuse, R4.reuse ;  /* 0x0000000d11137219 */ /* 0x181fe40000001204 */
[-C--:B------:R-:W-:Y:S02]  /*38b0*/  SHF.L.U32 R12, R12, R13.reuse, RZ ;  /* 0x0000000d0c0c7219 */ /* 0x080fe400000006ff */
[-C--:B------:R-:W-:Y:S01]  /*38c0*/  SHF.R.U32.HI R5, RZ, R13.reuse, R4 ;  /* 0x0000000dff057219 */ /* 0x080fe20000011604 */
[----:B------:R-:W-:Y:S01]  /*38d0*/  IMAD.MOV.U32 R4, RZ, RZ, R19 ;  /* 0x000000ffff047224 */ /* 0x000fe200078e0013 */
[----:B------:R-:W-:Y:S01]  /*38e0*/  SHF.L.U32 R20, R6, R13, RZ ;  /* 0x0000000d06147219 */ /* 0x000fe200000006ff */
[----:B------:R-:W0:Y:S01]  /*38f0*/  LDC R26, c[0x0][0x638] ;  /* 0x00018e00ff1a7b82 */ /* 0x000e220000000800 */
[----:B------:R-:W-:-:S07]  /*3900*/  LOP3.LUT R28, RZ, R12, RZ, 0x33, !PT ;  /* 0x0000000cff1c7212 */ /* 0x000fce00078e33ff */
[----:B------:R-:W0:Y:S01]  /*3910*/  LDC R27, c[0x0][0x610] ;  /* 0x00018400ff1b7b82 */ /* 0x000e220000000800 */
[----:B-1-3--:R-:W-:Y:S05]  /*3920*/  @!P0 BRA `(.L_x_57) ;  /* 0x0000000000288947 */ /* 0x00afea0003800000 */
[----:B------:R-:W1:Y:S02]  /*3930*/  LDC R4, c[0x0][0x64c] ;  /* 0x00019300ff047b82 */ /* 0x000e640000000800 */
[----:B-1----:R-:W-:-:S05]  /*3940*/  IADD3 R13, P0, R19, R4, RZ ;  /* 0x00000004130d7210 */ /* 0x002fca0007f1e0ff */
        /* <DEDUP_REMOVED lines=8> */
.L_x_57:
[----:B----4-:R-:W-:Y:S01]  /*39d0*/  SHF.R.U64 R5, R4, R22, R5 ;  /* 0x0000001604057219 */ /* 0x010fe20000001205 */
        /* <DEDUP_REMOVED lines=9> */
[----:B------:R-:W-:Y:S02]  /*3a70*/  IMAD R3, R3, R21, R10 ;  /* 0x0000001503037224 */ /* 0x000fe400078e020a */
[----:B------:R-:W-:Y:S02]  /*3a80*/  IMAD.MOV.U32 R7, RZ, RZ, 0x1 ;  /* 0x00000001ff077424 */ /* 0x000fe400078e00ff */
[----:B------:R-:W-:Y:S01]  /*3a90*/  IMAD.MOV.U32 R6, RZ, RZ, R16 ;  /* 0x000000ffff067224 */ /* 0x000fe200078e0010 */
[----:B------:R-:W-:Y:S02]  /*3aa0*/  SEL R17, R3, R14, !P3 ;  /* 0x0000000e03117207 */ /* 0x000fe40005800000 */
[----:B------:R-:W-:-:S07]  /*3ab0*/  SEL R14, R14, R3, !P3 ;  /* 0x000000030e0e7207 */ /* 0x000fce0005800000 */
.L_x_55:
[----:B------:R-:W-:-:S08]  /*3ac0*/  NOP ;  /* 0x0000000000007918 */ /* 0x000fd00000000000 */
[----:B------:R-:W0:-:S00]  /*3ad0*/  USETMAXREG.DEALLOC.CTAPOOL 0x28 ;  /* 0x00000028000079c8 */ /* 0x000e0000080e0500 */
[----:B0-----:R-:W-:-:S13]  /*3ae0*/  ISETP.NE.AND P0, PT, R2, RZ, PT ;  /* 0x000000ff0200720c */ /* 0x001fda0003f05270 */
[----:B------:R-:W-:Y:S05]  /*3af0*/  @P0 EXIT ;  /* 0x000000000000094d */ /* 0x000fea0003800000 */
[----:B------:R-:W-:Y:S01]  /*3b00*/  LOP3.LUT P0, RZ, R7, 0xff, RZ, 0xc0, !PT ;  /* 0x000000ff07ff7812 */ /* 0x000fe2000780c0ff */
[----:B------:R-:W-:Y:S02]  /*3b10*/  IMAD.MOV.U32 R10, RZ, RZ, 0x1 ;  /* 0x00000001ff0a7424 */ /* 0x000fe400078e00ff */
[----:B------:R-:W-:-:S10]  /*3b20*/  IMAD.MOV.U32 R13, RZ, RZ, RZ ;  /* 0x000000ffff0d7224 */ /* 0x000fd400078e00ff */
[----:B------:R-:W-:Y:S05]  /*3b30*/  @!P0 BRA `(.L_x_58) ;  /* 0x0000000c00348947 */ /* 0x000fea0003800000 */
[----:B------:R-:W0:Y:S01]  /*3b40*/  LDC R2, c[0x0][0x28c] ;  /* 0x0000a300ff027b82 */ /* 0x000e220000000800 */
[----:B------:R-:W-:Y:S01]  /*3b50*/  ULDC UR5, c[0x0][0x600] ;  /* 0x0001800000057ab9 */ /* 0x000fe20000000800 */
[----:B------:R-:W-:Y:S01]  /*3b60*/  ULDC UR4, c[0x0][0xc] ;  /* 0x0000030000047ab9 */ /* 0x000fe20000000800 */
[----:B------:R-:W-:Y:S01]  /*3b70*/  UIADD3 UR16, UR5, -0x1, URZ ;  /* 0xffffffff05107890 */ /* 0x000fe2000fffe03f */
[C---:B------:R-:W-:Y:S01]  /*3b80*/  LOP3.LUT P2, RZ, R11.reuse, 0x7f, RZ, 0xc0, !PT ;  /* 0x0000007f0bff7812 */ /* 0x040fe2000784c0ff */
[----:B------:R-:W-:Y:S01]  /*3b90*/  ULDC UR6, c[0x0][0x658] ;  /* 0x0001960000067ab9 */ /* 0x000fe20000000800 */
[----:B------:R-:W-:Y:S01]  /*3ba0*/  ULDC UR5, c[0x0][0x10] ;  /* 0x0000040000057ab9 */ /* 0x000fe20000000800 */
[----:B------:R-:W-:Y:S01]  /*3bb0*/  UMOV UR7, 0xffffffff ;  /* 0xffffffff00077882 */ /* 0x000fe20000000000 */
[----:B------:R-:W-:Y:S01]  /*3bc0*/  UMOV UR8, 0x1 ;  /* 0x0000000100087882 */ /* 0x000fe20000000000 */
[----:B------:R-:W-:Y:S01]  /*3bd0*/  UIMAD.WIDE.U32 UR4, UR4, UR5, URZ ;  /* 0x00000005040472a5 */ /* 0x000fe2000f8e003f */
[----:B------:R-:W-:Y:S01]  /*3be0*/  LOP3.LUT P0, RZ, R11, 0x1f, RZ, 0xc0, !PT ;  /* 0x0000001f0bff7812 */ /* 0x000fe2000780c0ff */
[----:B------:R-:W-:Y:S01]  /*3bf0*/  USHF.L.U32 UR7, UR7, UR6, URZ ;  /* 0x0000000607077299 */ /* 0x000fe2000800063f */
[----:B------:R-:W-:Y:S01]  /*3c00*/  BSSY B0, `(.L_x_58) ;  /* 0x00000c0000007945 */ /* 0x000fe20003800000 */
[----:B------:R-:W-:Y:S01]  /*3c10*/  USHF.L.U32 UR18, UR8, UR6, URZ ;  /* 0x0000000608127299 */ /* 0x000fe2000800063f */
[----:B------:R-:W-:Y:S01]  /*3c20*/  IMAD.MOV.U32 R15, RZ, RZ, 0x1 ;  /* 0x00000001ff0f7424 */ /* 0x000fe200078e00ff */
[----:B------:R-:W-:Y:S01]  /*3c30*/  LOP3.LUT R16, R8, 0x2, RZ, 0xfc, !PT ;  /* 0x0000000208107812 */ /* 0x000fe200078efcff */
[----:B------:R-:W-:Y:S01]  /*3c40*/  ULDC UR6, c[0x0][0x14] ;  /* 0x0000050000067ab9 */ /* 0x000fe20000000800 */
[----:B------:R-:W-:Y:S01]  /*3c50*/  PLOP3.LUT P0, PT, P0, P2, PT, 0x8a, 0x0 ;  /* 0x000000000000781c */ /* 0x000fe20000705172 */
[----:B------:R-:W-:Y:S01]  /*3c60*/  UIMAD.WIDE.U32 UR20, UR4, UR6, URZ ;  /* 0x00000006041472a5 */ /* 0x000fe2000f8e003f */
[----:B------:R-:W-:Y:S01]  /*3c70*/  IMAD.MOV.U32 R10, RZ, RZ, 0x1 ;  /* 0x00000001ff0a7424 */ /* 0x000fe200078e00ff */
[----:B------:R-:W-:Y:S01]  /*3c80*/  UIMAD UR13, UR5, UR6, URZ ;  /* 0x00000006050d72a4 */ /* 0x000fe2000f8e023f */
[----:B------:R-:W-:Y:S01]  /*3c90*/  IMAD.MOV.U32 R13, RZ, RZ, RZ ;  /* 0x000000ffff0d7224 */ /* 0x000fe200078e00ff */
[----:B------:R-:W-:Y:S01]  /*3ca0*/  ULOP3.LUT UR17, URZ, UR7, URZ, 0x33, !UPT ;  /* 0x000000073f117292 */ /* 0x000fe2000f8e333f */
[----:B0-----:R-:W-:Y:S01]  /*3cb0*/  VIADD R2, R2, 0x3f ;  /* 0x0000003f02027836 */ /* 0x001fe20000000000 */
[----:B------:R-:W-:Y:S01]  /*3cc0*/  UIADD3 UR13, UR21, UR13, URZ ;  /* 0x0000000d150d7290 */ /* 0x000fe2000fffe03f */
[----:B------:R-:W-:-:S03]  /*3cd0*/  ULDC.64 UR22, c[0x0][0x198] ;  /* 0x0000660000167ab9 */ /* 0x000fc60000000a00 */
[----:B------:R-:W-:-:S04]  /*3ce0*/  SHF.R.S32.HI R3, RZ, 0x1f, R2 ;  /* 0x0000001fff037819 */ /* 0x000fc80000011402 */
[----:B------:R-:W-:-:S04]  /*3cf0*/  LEA.HI R3, R3, R2, RZ, 0x6 ;  /* 0x0000000203037211 */ /* 0x000fc800078f30ff */
[----:B------:R-:W-:-:S05]  /*3d00*/  SHF.R.S32.HI R12, RZ, 0x6, R3 ;  /* 0x00000006ff0c7819 */ /* 0x000fca0000011403 */
[----:B------:R-:W-:-:S07]  /*3d10*/  VIADD R11, R12, 0x1 ;  /* 0x000000010c0b7836 */ /* 0x000fce0000000000 */
.L_x_70:
[----:B------:R-:W-:-:S03]  /*3d20*/  UMOV UR4, 0xffffffff ;  /* 0xffffffff00047882 */ /* 0x000fc60000000000 */
[----:B------:R-:W-:Y:S05]  /*3d30*/  BRA.DIV UR4, `(.L_x_59) ;  /* 0x0000001204e87947 */ /* 0x000fea000b800000 */
[----:B------:R-:W-:-:S13]  /*3d40*/  ELECT P1, URZ, PT ;  /* 0x00000000003f782f */ /* 0x000fda0003820000 */
.L_x_90:
[----:B------:R-:W0:Y:S01]  /*3d50*/  LDC R2, c[0x0][0x28c] ;  /* 0x0000a300ff027b82 */ /* 0x000e220000000800 */
[----:B------:R-:W-:Y:S01]  /*3d60*/  BSSY B1, `(.L_x_60) ;  /* 0x0000037000017945 */ /* 0x000fe20003800000 */
[----:B0-----:R-:W-:-:S13]  /*3d70*/  ISETP.LT.OR P1, PT, R2, 0x1, !P1 ;  /* 0x000000010200780c */ /* 0x001fda0004f21670 */
[----:B------:R-:W-:Y:S05]  /*3d80*/  @P1 BRA `(.L_x_61) ;  /* 0x0000000000d01947 */ /* 0x000fea0003800000 */
[----:B------:R-:W-:Y:S02]  /*3d90*/  IMAD.SHL.U32 R17, R17, 0x8, RZ ;  /* 0x0000000811117824 */ /* 0x000fe400078e00ff */
[----:B------:R-:W-:Y:S02]  /*3da0*/  IMAD.SHL.U32 R18, R14, 0x100, RZ ;  /* 0x000001000e127824 */ /* 0x000fe400078e00ff */
[----:B------:R-:W-:Y:S02]  /*3db0*/  IMAD.MOV.U32 R20, RZ, RZ, RZ ;  /* 0x000000ffff147224 */ /* 0x000fe400078e00ff */
[----:B------:R-:W-:Y:S02]  /*3dc0*/  IMAD.MOV.U32 R2, RZ, RZ, R11 ;  /* 0x000000ffff027224 */ /* 0x000fe400078e000b */
[----:B------:R-:W-:Y:S02]  /*3dd0*/  IMAD.MOV.U32 R3, RZ, RZ, R10 ;  /* 0x000000ffff037224 */ /* 0x000fe400078e000a */
[----:B------:R-:W-:-:S07]  /*3de0*/  IMAD.MOV.U32 R4, RZ, RZ, R13 ;  /* 0x000000ffff047224 */ /* 0x000fce00078e000d */
.L_x_65:
[----:B------:R-:W0:Y:S01]  /*3df0*/  S2R R14, SR_CgaCtaId ;  /* 0x00000000000e7919 */ /* 0x000e220000008800 */
[----:B------:R-:W-:Y:S01]  /*3e00*/  MOV R5, 0x400 ;  /* 0x0000040000057802 */ /* 0x000fe20000000f00 */
[----:B------:R-:W1:Y:S03]  /*3e10*/  @!P2 LDC R7, c[0x0][0x500] ;  /* 0x00014000ff07ab82 */ /* 0x000e660000000800 */
[----:B0-----:R-:W-:Y:S02]  /*3e20*/  LEA R19, R14, R5, 0x18 ;  /* 0x000000050e137211 */ /* 0x001fe400078ec0ff */
[----:B------:R-:W-:-:S03]  /*3e30*/  SHF.L.U32 R5, R3, 0x1f, RZ ;  /* 0x0000001f03057819 */ /* 0x000fc600000006ff */
[----:B------:R-:W-:-:S04]  /*3e40*/  IMAD R14, R4, 0x8, R19 ;  /* 0x00000008040e7824 */ /* 0x000fc800078e0213 */
[----:B------:R-:W0:Y:S02]  /*3e50*/  SYNCS.PHASECHK.TRANS64.TRYWAIT P1, [R14+URZ+0x68], R5 ;  /* 0x000068050e0075a7 */ /* 0x000e24000802017f */
[----:B01----:R-:W-:Y:S05]  /*3e60*/  @!P1 BRA `(.L_x_62) ;  /* 0x0000001000bc9947 */ /* 0x003fea0003800000 */
.L_x_91:
[----:B0-----:R-:W-:Y:S01]  /*3e70*/  PRMT R5, R16, 0x9910, RZ ;  /* 0x0000991010057816 */ /* 0x001fe200000000ff */
[----:B------:R0:W-:Y:S03]  /*3e80*/  @!P2 SYNCS.ARRIVE.TRANS64 RZ, [R14+URZ], R7 ;  /* 0x000000070effa9a7 */ /* 0x0001e6000800003f */
[----:B------:R-:W-:-:S13]  /*3e90*/  ISETP.NE.AND P1, PT, R5, 0x2, PT ;  /* 0x000000020500780c */ /* 0x000fda0003f25270 */
[----:B0-----:R-:W-:Y:S05]  /*3ea0*/  @P1 BRA `(.L_x_63) ;  /* 0x0000000000041947 */ /* 0x001fea0003800000 */
[----:B------:R-:W-:Y:S01]  /*3eb0*/  BPT.TRAP 0x1 ;  /* 0x000000040000795c */ /* 0x000fe20000300000 */
.L_x_63:
[----:B------:R-:W-:Y:S05]  /*3ec0*/  @P0 BRA `(.L_x_64) ;  /* 0x0000000000040947 */ /* 0x000fea0003800000 */
[----:B------:R-:W-:Y:S01]  /*3ed0*/  BPT.TRAP 0x1 ;  /* 0x000000040000795c */ /* 0x000fe20000300000 */
.L_x_64:
[--C-:B------:R-:W-:Y:S01]  /*3ee0*/  IMAD R5, R4, 0x4000, R19.reuse ;  /* 0x0000400004057824 */ /* 0x100fe200078e0213 */
[----:B------:R-:W-:Y:S01]  /*3ef0*/  R2UR UR9, R14 ;  /* 0x000000000e0972ca */ /* 0x000fe200000e0000 */
[----:B------:R-:W-:Y:S01]  /*3f00*/  IMAD R19, R4, 0x200, R19 ;  /* 0x0000020004137824 */ /* 0x000fe200078e0213 */
[----:B------:R-:W-:Y:S01]  /*3f10*/  UIADD3 UR4, UP0, UR22, 0xf0, URZ ;  /* 0x000000f016047890 */ /* 0x000fe2000ff1e03f */
[----:B------:R-:W-:Y:S01]  /*3f20*/  VIADD R2, R2, 0xffffffff ;  /* 0xffffffff02027836 */ /* 0x000fe20000000000 */
[----:B------:R-:W-:Y:S01]  /*3f30*/  R2UR UR5, R5 ;  /* 0x00000000050572ca */ /* 0x000fe200000e0000 */
[----:B------:R-:W-:Y:S01]  /*3f40*/  UIADD3 UR24, UP1, UR22, 0x1f0, URZ ;  /* 0x000001f016187890 */ /* 0x000fe2000ff3e03f */
[----:B------:R-:W-:Y:S01]  /*3f50*/  R2UR UR8, R19 ;  /* 0x00000000130872ca */ /* 0x000fe200000e0000 */
[----:B------:R-:W-:Y:S01]  /*3f60*/  VIADD R4, R4, 0x1 ;  /* 0x0000000104047836 */ /* 0x000fe20000000000 */
[----:B------:R-:W-:Y:S01]  /*3f70*/  R2UR UR11, R18 ;  /* 0x00000000120b72ca */ /* 0x000fe200000e0000 */
[----:B------:R-:W-:Y:S01]  /*3f80*/  UIADD3.X UR25, URZ, UR23, URZ, UP1, !UPT ;  /* 0x000000173f197290 */ /* 0x000fe20008ffe43f */
[----:B------:R-:W-:Y:S01]  /*3f90*/  R2UR UR10, R20 ;  /* 0x00000000140a72ca */ /* 0x000fe200000e0000 */
[----:B------:R-:W-:Y:S01]  /*3fa0*/  UMOV UR6, 0x0 ;  /* 0x0000000000067882 */ /* 0x000fe20000000000 */
[----:B------:R-:W-:Y:S01]  /*3fb0*/  R2UR UR12, R6 ;  /* 0x00000000060c72ca */ /* 0x000fe200000e0000 */
[----:B------:R-:W-:Y:S01]  /*3fc0*/  UMOV UR7, 0x10000000 ;  /* 0x1000000000077882 */ /* 0x000fe20000000000 */
[----:B------:R-:W-:Y:S01]  /*3fd0*/  R2UR UR19, R17 ;  /* 0x00000000111372ca */ /* 0x000fe200000e0000 */
[----:B------:R-:W-:Y:S01]  /*3fe0*/  VIADD R20, R20, 0x40 ;  /* 0x0000004014147836 */ /* 0x000fe20000000000 */
[----:B------:R-:W-:Y:S01]  /*3ff0*/  ISETP.GT.AND P4, PT, R2, 0x1, PT ;  /* 0x000000010200780c */ /* 0x000fe20003f84270 */
[----:B------:R-:W-:Y:S01]  /*4000*/  UIADD3 UR14, UR5, 0x180, URZ ;  /* 0x00000180050e7890 */ /* 0x000fe2000fffe03f */
[----:B------:R-:W-:Y:S01]  /*4010*/  ISETP.NE.AND P1, PT, R4, 0xd, PT ;  /* 0x0000000d0400780c */ /* 0x000fe20003f25270 */
[----:B------:R-:W-:-:S02]  /*4020*/  UIADD3.X UR5, URZ, UR23, URZ, UP0, !UPT ;  /* 0x000000173f057290 */ /* 0x000fc400087fe43f */
[----:B------:R-:W-:Y:S01]  /*4030*/  UIADD3 UR15, UR8, 0x34180, URZ ;  /* 0x00034180080f7890 */ /* 0x000fe2000fffe03f */
[----:B------:R-:W-:Y:S02]  /*4040*/  SEL R14, RZ, 0x1, P1 ;  /* 0x00000001ff0e7807 */ /* 0x000fe40000800000 */
[----:B------:R-:W-:Y:S01]  /*4050*/  UMOV UR8, UR14 ;  /* 0x0000000e00087c82 */ /* 0x000fe20008000000 */
[----:B------:R-:W-:Y:S02]  /*4060*/  SEL R4, R4, RZ, P1 ;  /* 0x000000ff04047207 */ /* 0x000fe40000800000 */
[----:B------:R-:W-:Y:S01]  /*4070*/  LOP3.LUT R3, R3, R14, RZ, 0x3c, !PT ;  /* 0x0000000e03037212 */ /* 0x000fe200078e3cff */
[----:B------:R0:W-:Y:S02]  /*4080*/  UTMALDG.3D [UR8], [UR4], desc[UR6] ;  /* 0x00000608040075b4 */ /* 0x0001e40008011000 */
[----:B0-----:R-:W-:Y:S01]  /*4090*/  UMOV UR8, UR15 ;  /* 0x0000000f00087c82 */ /* 0x001fe20008000000 */
[----:B------:R-:W-:-:S02]  /*40a0*/  UMOV UR11, UR19 ;  /* 0x00000013000b7c82 */ /* 0x000fc40008000000 */
[----:B------:R0:W-:Y:S02]  /*40b0*/  UTMALDG.3D [UR8], [UR24], desc[UR6] ;  /* 0x00000608180075b4 */ /* 0x0001e40008011000 */
[----:B0-----:R-:W-:Y:S05]  /*40c0*/  @P4 BRA `(.L_x_65) ;  /* 0xfffffffc00484947 */ /* 0x001fea000383ffff */
.L_x_61:
[----:B------:R-:W-:Y:S05]  /*40d0*/  BSYNC B1 ;  /* 0x0000000000017941 */ /* 0x000fea0003800000 */
.L_x_60:
[----:B------:R-:W-:Y:S01]  /*40e0*/  LOP3.LUT P4, RZ, R15, 0xff, RZ, 0xc0, !PT ;  /* 0x000000ff0fff7812 */ /* 0x000fe2000788c0ff */
[----:B------:R-:W-:Y:S01]  /*40f0*/  IMAD.IADD R4, R12, 0x1, R13 ;  /* 0x000000010c047824 */ /* 0x000fe200078e020d */
[----:B------:R-:W-:Y:S01]  /*4100*/  IADD3 R0, P5, R0, UR20, RZ ;  /* 0x0000001400007c10 */ /* 0x000fe2000ffbe0ff */
[----:B------:R-:W-:Y:S01]  /*4110*/  ULDC.64 UR4, c[0x0][0x650] ;  /* 0x0001940000047ab9 */ /* 0x000fe20000000a00 */
[----:B------:R-:W-:Y:S01]  /*4120*/  BSSY B1, `(.L_x_66) ;  /* 0x000006b000017945 */ /* 0x000fe20003800000 */
[----:B------:R-:W-:Y:S01]  /*4130*/  IMAD.MOV.U32 R14, RZ, RZ, -0x1 ;  /* 0xffffffffff0e7424 */ /* 0x000fe200078e00ff */
[----:B------:R-:W-:Y:S01]  /*4140*/  ISETP.GT.U32.AND P1, PT, R4, 0xc, PT ;  /* 0x0000000c0400780c */ /* 0x000fe20003f24070 */
[----:B------:R-:W-:Y:S01]  /*4150*/  IMAD.MOV.U32 R17, RZ, RZ, -0x1 ;  /* 0xffffffffff117424 */ /* 0x000fe200078e00ff */
[----:B------:R-:W-:Y:S01]  /*4160*/  IADD3.X R9, R9, UR13, RZ, P5, !PT ;  /* 0x0000000d09097c10 */ /* 0x000fe2000affe4ff */
[----:B------:R-:W-:Y:S01]  /*4170*/  IMAD.MOV.U32 R6, RZ, RZ, -0x1 ;  /* 0xffffffffff067424 */ /* 0x000fe200078e00ff */
[----:B------:R-:W-:-:S02]  /*4180*/  ISETP.LT.U32.AND P1, PT, R12, 0xd, P1 ;  /* 0x0000000d0c00780c */ /* 0x000fc40000f21070 */
[----:B------:R-:W-:Y:S01]  /*4190*/  PRMT R15, RZ, 0x7610, R15 ;  /* 0x00007610ff0f7816 */ /* 0x000fe2000000000f */
[----:B------:R-:W0:Y:S01]  /*41a0*/  @P4 S2R R3, SR_CgaCtaId ;  /* 0x0000000000034919 */ /* 0x000e220000008800 */
[----:B------:R-:W-:-:S04]  /*41b0*/  @P4 MOV R2, 0x400 ;  /* 0x0000040000024802 */ /* 0x000fc80000000f00 */
[----:B0-----:R-:W-:Y:S01]  /*41c0*/  @P4 LEA R5, R3, R2, 0x18 ;  /* 0x0000000203054211 */ /* 0x001fe200078ec0ff */
[----:B------:R-:W-:-:S03]  /*41d0*/  IMAD.WIDE.U32 R2, R4, 0x4ec4ec4f, RZ ;  /* 0x4ec4ec4f04027825 */ /* 0x000fc600078e00ff */
[----:B------:R0:W-:Y:S01]  /*41e0*/  @P4 SYNCS.ARRIVE.TRANS64.A1T0 RZ, [R5+URZ+0xe8], RZ ;  /* 0x0000e8ff05ff49a7 */ /* 0x0001e2000810003f */
[----:B------:R-:W-:Y:S02]  /*41f0*/  ISETP.GE.U32.AND P4, PT, R12, 0xd, PT ;  /* 0x0000000d0c00780c */ /* 0x000fe40003f86070 */
[----:B------:R-:W-:Y:S02]  /*4200*/  PRMT R2, RZ, 0x7610, R2 ;  /* 0x00007610ff027816 */ /* 0x000fe40000000002 */
[----:B0-----:R-:W-:Y:S02]  /*4210*/  SHF.R.U32.HI R5, RZ, 0x2, R3 ;  /* 0x00000002ff057819 */ /* 0x001fe40000011603 */
[----:B------:R-:W-:Y:S02]  /*4220*/  SEL R3, RZ, 0x1, !P1 ;  /* 0x00000001ff037807 */ /* 0x000fe40004800000 */
[----:B------:R-:W-:Y:S01]  /*4230*/  ISETP.GE.U32.AND P1, PT, R0, UR4, PT ;  /* 0x0000000400007c0c */ /* 0x000fe2000bf26070 */
[----:B------:R-:W-:Y:S01]  /*4240*/  IMAD R13, R5, -0xd, R4 ;  /* 0xfffffff3050d7824 */ /* 0x000fe200078e0204 */
[----:B------:R-:W-:-:S02]  /*4250*/  LOP3.LUT R10, R10, R3, RZ, 0x3c, !PT ;  /* 0x000000030a0a7212 */ /* 0x000fc400078e3cff */
[----:B------:R-:W-:Y:S02]  /*4260*/  ISETP.GE.U32.AND.EX P1, PT, R9, UR5, PT, P1 ;  /* 0x0000000509007c0c */ /* 0x000fe4000bf26110 */
[----:B------:R-:W-:-:S11]  /*4270*/  @P4 LOP3.LUT R10, R10, 0x1, R5, 0x78, !PT ;  /* 0x000000010a0a4812 */ /* 0x000fd600078e7805 */
[----:B------:R-:W-:Y:S05]  /*4280*/  @P1 BRA `(.L_x_67) ;  /* 0x0000000400501947 */ /* 0x000fea0003800000 */
[----:B------:R-:W-:Y:S01]  /*4290*/  ULDC.64 UR4, c[0x0][0x628] ;  /* 0x00018a0000047ab9 */ /* 0x000fe20000000a00 */
[----:B------:R-:W0:Y:S01]  /*42a0*/  S2R R17, SR_CTAID.X ;  /* 0x0000000000117919 */ /* 0x000e220000002500 */
[----:B------:R-:W-:Y:S01]  /*42b0*/  ISETP.NE.U32.AND P1, PT, RZ, UR4, PT ;  /* 0x00000004ff007c0c */ /* 0x000fe2000bf25070 */
[----:B------:R-:W-:Y:S01]  /*42c0*/  ULDC UR7, c[0x0][0x630] ;  /* 0x00018c0000077ab9 */ /* 0x000fe20000000800 */
[----:B------:R-:W-:Y:S01]  /*42d0*/  IMAD.MOV.U32 R2, RZ, RZ, R0 ;  /* 0x000000ffff027224 */ /* 0x000fe200078e0000 */
[----:B------:R-:W1:Y:S01]  /*42e0*/  S2R R14, SR_CTAID.Y ;  /* 0x00000000000e7919 */ /* 0x000e620000002600 */
[----:B------:R-:W-:Y:S01]  /*42f0*/  ISETP.NE.AND.EX P1, PT, RZ, UR5, PT, P1 ;  /* 0x00000005ff007c0c */ /* 0x000fe2000bf25310 */
[----:B------:R-:W-:-:S12]  /*4300*/  IMAD.MOV.U32 R3, RZ, RZ, R9 ;  /* 0x000000ffff037224 */ /* 0x000fd800078e0009 */
[----:B------:R-:W-:Y:S05]  /*4310*/  @!P1 BRA `(.L_x_68) ;  /* 0x0000000000289947 */ /* 0x000fea0003800000 */
[----:B------:R-:W-:Y:S02]  /*4320*/  ULDC UR6, c[0x0][0x634] ;  /* 0x00018d0000067ab9 */ /* 0x000fe40000000800 */
[----:B------:R-:W-:-:S05]  /*4330*/  IADD3 R7, P1, R0, UR6, RZ ;  /* 0x0000000600077c10 */ /* 0x000fca000ff3e0ff */
[----:B------:R-:W-:-:S04]  /*4340*/  IMAD.X R19, RZ, RZ, R9, P1 ;  /* 0x000000ffff137224 */ /* 0x000fc800008e0609 */
[----:B------:R-:W-:-:S04]  /*4350*/  IMAD.WIDE.U32 R4, R19, UR4, RZ ;  /* 0x0000000413047c25 */ /* 0x000fc8000f8e00ff */
[----:B------:R-:W-:-:S04]  /*4360*/  IMAD.WIDE.U32 R4, P1, R7, UR5, R4 ;  /* 0x0000000507047c25 */ /* 0x000fc8000f820004 */
[----:B------:R-:W-:-:S04]  /*4370*/  IMAD.WIDE.U32 R6, R7, UR4, RZ ;  /* 0x0000000407067c25 */ /* 0x000fc8000f8e00ff */
[----:B------:R-:W-:Y:S01]  /*4380*/  IMAD.X R3, RZ, RZ, RZ, P1 ;  /* 0x000000ffff037224 */ /* 0x000fe200008e06ff */
[----:B------:R-:W-:Y:S01]  /*4390*/  IADD3 RZ, P1, R7, R4, RZ ;  /* 0x0000000407ff7210 */ /* 0x000fe20007f3e0ff */
[----:B------:R-:W-:-:S04]  /*43a0*/  IMAD.MOV.U32 R2, RZ, RZ, R5 ;  /* 0x000000ffff027224 */ /* 0x000fc800078e0005 */
[----:B------:R-:W-:-:S08]  /*43b0*/  IMAD.WIDE.U32.X R2, R19, UR5, R2, P1 ;  /* 0x0000000513027c25 */ /* 0x000fd000088e0402 */
.L_x_68:
[--C-:B------:R-:W-:Y:S01]  /*43c0*/  SHF.R.U64 R6, R2, UR7, R3.reuse ;  /* 0x0000000702067c19 */ /* 0x100fe20008001203 */
[----:B------:R-:W-:Y:S01]  /*43d0*/  ULDC.64 UR4, c[0x0][0x620] ;  /* 0x0001880000047ab9 */ /* 0x000fe20000000a00 */
[----:B------:R-:W-:Y:S01]  /*43e0*/  SHF.R.U32.HI R2, RZ, UR7, R3 ;  /* 0x00000007ff027c19 */ /* 0x000fe20008011603 */
[----:B------:R-:W-:Y:S01]  /*43f0*/  IMAD.MOV.U32 R3, RZ, RZ, R9 ;  /* 0x000000ffff037224 */ /* 0x000fe200078e0009 */
[----:B------:R-:W-:Y:S01]  /*4400*/  IADD3 R5, P1, RZ, -R6, RZ ;  /* 0x80000006ff057210 */ /* 0x000fe20007f3e0ff */
[----:B------:R-:W2:Y:S01]  /*4410*/  LDC R22, c[0x0][0x144] ;  /* 0x00005100ff167b82 */ /* 0x000ea20000000800 */
[----:B0-----:R-:W-:Y:S01]  /*4420*/  I2FP.F32.U32 R7, R17 ;  /* 0x0000001100077245 */ /* 0x001fe20000201000 */
[----:B------:R-:W-:Y:S01]  /*4430*/  ULDC.64 UR8, c[0x0][0x640] ;  /* 0x0001900000087ab9 */ /* 0x000fe20000000a00 */
[----:B------:R-:W-:Y:S01]  /*4440*/  ULDC UR6, c[0x0][0x608] ;  /* 0x0001820000067ab9 */ /* 0x000fe20000000800 */
[----:B------:R-:W-:Y:S01]  /*4450*/  IMAD.X R2, RZ, RZ, ~R2, P1 ;  /* 0x000000ffff027224 */ /* 0x000fe200008e0e02 */
[----:B------:R-:W-:-:S03]  /*4460*/  ISETP.NE.U32.AND P1, PT, RZ, UR8, PT ;  /* 0x00000008ff007c0c */ /* 0x000fc6000bf25070 */
[----:B------:R-:W-:Y:S01]  /*4470*/  IMAD R4, R2, UR4, RZ ;  /* 0x0000000402047c24 */ /* 0x000fe2000f8e02ff */
[----:B------:R-:W0:Y:S01]  /*4480*/  LDC R19, c[0x0][0x148] ;  /* 0x00005200ff137b82 */ /* 0x000e220000000800 */
[----:B------:R-:W-:Y:S01]  /*4490*/  IMAD.MOV.U32 R2, RZ, RZ, R0 ;  /* 0x000000ffff027224 */ /* 0x000fe200078e0000 */
[----:B------:R-:W-:-:S03]  /*44a0*/  ISETP.NE.AND.EX P1, PT, RZ, UR9, PT, P1 ;  /* 0x00000009ff007c0c */ /* 0x000fc6000bf25310 */
[----:B------:R-:W-:Y:S01]  /*44b0*/  IMAD.WIDE.U32 R2, R5, UR4, R2 ;  /* 0x0000000405027c25 */ /* 0x000fe2000f8e0002 */
[----:B------:R-:W-:-:S03]  /*44c0*/  ULDC UR4, c[0x0][0x150] ;  /* 0x0000540000047ab9 */ /* 0x000fc60000000800 */
[----:B------:R-:W-:Y:S02]  /*44d0*/  IMAD R5, R5, UR5, R4 ;  /* 0x0000000505057c24 */ /* 0x000fe4000f8e0204 */
[----:B------:R-:W-:Y:S01]  /*44e0*/  FMUL R4, R7, UR4 ;  /* 0x0000000407047c20 */ /* 0x000fe20008400000 */
[----:B------:R-:W-:Y:S01]  /*44f0*/  ULDC UR4, c[0x0][0x618] ;  /* 0x0001860000047ab9 */ /* 0x000fe20000000800 */
[----:B------:R-:W-:Y:S01]  /*4500*/  ULDC UR5, c[0x0][0x154] ;  /* 0x0000550000057ab9 */ /* 0x000fe20000000800 */
[----:B------:R-:W-:-:S03]  /*4510*/  IMAD.IADD R3, R3, 0x1, R5 ;  /* 0x0000000103037824 */ /* 0x000fc600078e0205 */
[----:B------:R-:W3:Y:S02]  /*4520*/  F2I.U32.TRUNC.NTZ R4, R4 ;  /* 0x0000000400047305 */ /* 0x000ee4000020f000 */
[----:B------:R-:W-:Y:S02]  /*4530*/  SHF.R.U64 R7, R2, UR4, R3 ;  /* 0x0000000402077c19 */ /* 0x000fe40008001203 */
[----:B-1----:R-:W-:-:S05]  /*4540*/  I2FP.F32.U32 R2, R14 ;  /* 0x0000000e00027245 */ /* 0x002fca0000201000 */
[----:B------:R-:W-:Y:S01]  /*4550*/  FMUL R21, R2, UR5 ;  /* 0x0000000502157c20 */ /* 0x000fe20008400000 */
[----:B------:R-:W-:Y:S01]  /*4560*/  SHF.R.U32.HI R2, RZ, UR4, R3 ;  /* 0x00000004ff027c19 */ /* 0x000fe20008011603 */
[----:B------:R-:W-:-:S03]  /*4570*/  ULDC UR4, c[0x0][0x658] ;  /* 0x0001960000047ab9 */ /* 0x000fc60000000800 */
[--C-:B------:R-:W-:Y:S01]  /*4580*/  SHF.R.U64 R20, R7, UR6, R2.reuse ;  /* 0x0000000607147c19 */ /* 0x100fe20008001202 */
[----:B------:R-:W1:Y:S01]  /*4590*/  F2I.U32.TRUNC.NTZ R21, R21 ;  /* 0x0000001500157305 */ /* 0x000e62000020f000 */
[----:B------:R-:W-:Y:S01]  /*45a0*/  SHF.R.U32.HI R3, RZ, UR6, R2 ;  /* 0x00000006ff037c19 */ /* 0x000fe20008011602 */
[----:B---3--:R-:W-:-:S03]  /*45b0*/  IMAD.MOV R4, RZ, RZ, -R4 ;  /* 0x000000ffff047224 */ /* 0x008fc600078e0a04 */
[----:B------:R-:W-:Y:S01]  /*45c0*/  SHF.R.U64 R18, R20, UR4, R3 ;  /* 0x0000000414127c19 */ /* 0x000fe20008001203 */
[----:B--2---:R-:W-:Y:S01]  /*45d0*/  IMAD R17, R22, R4, R17 ;  /* 0x0000000416117224 */ /* 0x004fe200078e0211 */
[----:B------:R-:W-:-:S03]  /*45e0*/  SHF.R.U32.HI R23, RZ, UR4, R3 ;  /* 0x00000004ff177c19 */ /* 0x000fc60008011603 */
[----:B------:R-:W-:Y:S02]  /*45f0*/  IMAD.MOV.U32 R2, RZ, RZ, R18 ;  /* 0x000000ffff027224 */ /* 0x000fe400078e0012 */
[----:B------:R-:W-:Y:S01]  /*4600*/  IMAD.MOV.U32 R3, RZ, RZ, R23 ;  /* 0x000000ffff037224 */ /* 0x000fe200078e0017 */
[----:B------:R-:W-:Y:S06]  /*4610*/  @!P1 BRA `(.L_x_69) ;  /* 0x0000000000289947 */ /* 0x000fec0003800000 */
[----:B------:R-:W-:Y:S02]  /*4620*/  ULDC UR4, c[0x0][0x64c] ;  /* 0x0001930000047ab9 */ /* 0x000fe40000000800 */
[----:B------:R-:W-:-:S05]  /*4630*/  IADD3 R3, P1, R18, UR4, RZ ;  /* 0x0000000412037c10 */ /* 0x000fca000ff3e0ff */
[----:B------:R-:W-:-:S04]  /*4640*/  IMAD.X R23, RZ, RZ, R23, P1 ;  /* 0x000000ffff177224 */ /* 0x000fc800008e0617 */
[----:B------:R-:W-:-:S04]  /*4650*/  IMAD.WIDE.U32 R4, R23, UR8, RZ ;  /* 0x0000000817047c25 */ /* 0x000fc8000f8e00ff */
[----:B------:R-:W-:-:S04]  /*4660*/  IMAD.WIDE.U32 R4, P1, R3, UR9, R4 ;  /* 0x0000000903047c25 */ /* 0x000fc8000f820004 */
[----:B------:R-:W-:-:S04]  /*4670*/  IMAD.WIDE.U32 R2, R3, UR8, RZ ;  /* 0x0000000803027c25 */ /* 0x000fc8000f8e00ff */
[----:B------:R-:W-:Y:S01]  /*4680*/  IMAD.MOV.U32 R2, RZ, RZ, R5 ;  /* 0x000000ffff027224 */ /* 0x000fe200078e0005 */
[----:B------:R-:W-:Y:S01]  /*4690*/  IADD3 RZ, P4, R3, R4, RZ ;  /* 0x0000000403ff7210 */ /* 0x000fe20007f9e0ff */
[----:B------:R-:W-:-:S04]  /*46a0*/  IMAD.X R3, RZ, RZ, RZ, P1 ;  /* 0x000000ffff037224 */ /* 0x000fc800008e06ff */
[----:B------:R-:W-:-:S08]  /*46b0*/  IMAD.WIDE.U32.X R2, R23, UR9, R2, P4 ;  /* 0x0000000917027c25 */ /* 0x000fd0000a0e0402 */
.L_x_69:
[----:B------:R-:W-:Y:S01]  /*46c0*/  ULDC UR4, c[0x0][0x648] ;  /* 0x0001920000047ab9 */ /* 0x000fe20000000800 */
[----:B-1----:R-:W-:Y:S01]  /*46d0*/  IMAD.MOV R21, RZ, RZ, -R21 ;  /* 0x000000ffff157224 */ /* 0x002fe200078e0a15 */
[----:B------:R-:W-:Y:S01]  /*46e0*/  SHF.R.U64 R3, R2, UR4, R3 ;  /* 0x0000000402037c19 */ /* 0x000fe20008001203 */
[----:B------:R-:W-:Y:S01]  /*46f0*/  ULDC UR4, c[0x0][0x638] ;  /* 0x00018e0000047ab9 */ /* 0x000fe20000000800 */
[----:B------:R-:W-:Y:S01]  /*4700*/  LOP3.LUT R20, R20, UR17, RZ, 0xc0, !PT ;  /* 0x0000001114147c12 */ /* 0x000fe2000f8ec0ff */
[----:B0-----:R-:W-:Y:S01]  /*4710*/  @P3 IMAD R17, R19, R21, R14 ;  /* 0x0000001513113224 */ /* 0x001fe200078e020e */
[----:B------:R-:W-:Y:S01]  /*4720*/  ULDC UR5, c[0x0][0x610] ;  /* 0x0001840000057ab9 */ /* 0x000fe20000000800 */
[----:B------:R-:W-:Y:S02]  /*4730*/  IMAD.MOV R5, RZ, RZ, -R3 ;  /* 0x000000ffff057224 */ /* 0x000fe400078e0a03 */
[----:B------:R-:W-:Y:S01]  /*4740*/  IMAD R14, R3, UR18, R20 ;  /* 0x00000012030e7c24 */ /* 0x000fe2000f8e0214 */
[----:B------:R-:W-:Y:S01]  /*4750*/  LOP3.LUT R3, R7, UR16, RZ, 0xc0, !PT ;  /* 0x0000001007037c12 */ /* 0x000fe2000f8ec0ff */
[----:B------:R-:W-:Y:S01]  /*4760*/  IMAD R18, R5, UR4, R18 ;  /* 0x0000000405127c24 */ /* 0x000fe2000f8e0212 */
[----:B------:R-:W-:Y:S01]  /*4770*/  ULDC UR4, c[0x0][0x600] ;  /* 0x0001800000047ab9 */ /* 0x000fe20000000800 */
[----:B------:R-:W-:-:S02]  /*4780*/  IMAD R14, R14, UR5, R17 ;  /* 0x000000050e0e7c24 */ /* 0x000fc4000f8e0211 */
[----:B------:R-:W-:Y:S02]  /*4790*/  IMAD R3, R18, UR4, R3 ;  /* 0x0000000412037c24 */ /* 0x000fe4000f8e0203 */
[----:B------:R-:W-:-:S03]  /*47a0*/  IMAD.MOV.U32 R2, RZ, RZ, 0x1 ;  /* 0x00000001ff027424 */ /* 0x000fc600078e00ff */
[----:B------:R-:W-:Y:S02]  /*47b0*/  SEL R17, R3, R14, !P3 ;  /* 0x0000000e03117207 */ /* 0x000fe40005800000 */
[----:B------:R-:W-:-:S07]  /*47c0*/  SEL R14, R14, R3, !P3 ;  /* 0x000000030e0e7207 */ /* 0x000fce0005800000 */
.L_x_67:
[----:B------:R-:W-:Y:S05]  /*47d0*/  BSYNC B1 ;  /* 0x0000000000017941 */ /* 0x000fea0003800000 */
.L_x_66:
[----:B------:R-:W-:-:S13]  /*47e0*/  LOP3.LUT P1, RZ, R2, 0xff, RZ, 0xc0, !PT ;  /* 0x000000ff02ff7812 */ /* 0x000fda000782c0ff */
[----:B------:R-:W-:Y:S05]  /*47f0*/  @P1 BRA `(.L_x_70) ;  /* 0xfffffff400481947 */ /* 0x000fea000383ffff */
[----:B------:R-:W-:Y:S05]  /*4800*/  BSYNC B0 ;  /* 0x0000000000007941 */ /* 0x000fea0003800000 */
.L_x_58:
[----:B------:R-:W-:-:S03]  /*4810*/  UMOV UR4, 0xffffffff ;  /* 0xffffffff00047882 */ /* 0x000fc60000000000 */
[----:B------:R-:W-:Y:S05]  /*4820*/  BRA.DIV UR4, `(.L_x_71) ;  /* 0x0000000a04607947 */ /* 0x000fea000b800000 */
[----:B------:R-:W-:-:S13]  /*4830*/  ELECT P0, URZ, PT ;  /* 0x00000000003f782f */ /* 0x000fda0003800000 */
.L_x_94:
[----:B------:R-:W-:Y:S04]  /*4840*/  BSSY B0, `(.L_x_72) ;  /* 0x000007c000007945 */ /* 0x000fe80003800000 */
[----:B------:R-:W-:Y:S05]  /*4850*/  @!P0 BRA `(.L_x_73) ;  /* 0x0000000400e88947 */ /* 0x000fea0003800000 */
[----:B------:R-:W-:-:S04]  /*4860*/  LOP3.LUT R8, R8, 0x2, RZ, 0xfc, !PT ;  /* 0x0000000208087812 */ /* 0x000fc800078efcff */
[----:B------:R-:W-:-:S13]  /*4870*/  ISETP.NE.AND P0, PT, R8, 0x3, PT ;  /* 0x000000030800780c */ /* 0x000fda0003f05270 */
[----:B------:R-:W-:Y:S05]  /*4880*/  @!P0 BRA `(.L_x_74) ;  /* 0x0000000000048947 */ /* 0x000fea0003800000 */
[----:B------:R-:W-:Y:S01]  /*4890*/  BPT.TRAP 0x1 ;  /* 0x000000040000795c */ /* 0x000fe20000300000 */
.L_x_74:
[----:B------:R-:W0:Y:S01]  /*48a0*/  S2R R3, SR_CgaCtaId ;  /* 0x0000000000037919 */ /* 0x000e220000008800 */
[----:B------:R-:W-:Y:S02]  /*48b0*/  MOV R0, 0x400 ;  /* 0x0000040000007802 */ /* 0x000fe40000000f00 */
[----:B------:R-:W-:Y:S02]  /*48c0*/  SHF.L.U32 R2, R10, 0x1f, RZ ;  /* 0x0000001f0a027819 */ /* 0x000fe400000006ff */
[----:B0-----:R-:W-:-:S05]  /*48d0*/  LEA R0, R3, R0, 0x18 ;  /* 0x0000000003007211 */ /* 0x001fca00078ec0ff */
[----:B------:R-:W-:-:S04]  /*48e0*/  VIADD R0, R0, 0x68 ;  /* 0x0000006800007836 */ /* 0x000fc80000000000 */
[C---:B------:R-:W-:Y:S02]  /*48f0*/  IMAD R5, R13.reuse, 0x8, R0 ;  /* 0x000000080d057824 */ /* 0x040fe400078e0200 */
[----:B------:R-:W-:Y:S02]  /*4900*/  VIADD R13, R13, 0x1 ;  /* 0x000000010d0d7836 */ /* 0x000fe40000000000 */
[----:B------:R-:W0:Y:S03]  /*4910*/  SYNCS.PHASECHK.TRANS64.TRYWAIT P0, [R5+URZ], R2 ;  /* 0x00000002050075a7 */ /* 0x000e26000800017f */
[----:B------:R-:W-:-:S04]  /*4920*/  ISETP.NE.AND P1, PT, R13, 0xd, PT ;  /* 0x0000000d0d00780c */ /* 0x000fc80003f25270 */
[----:B------:R-:W-:Y:S02]  /*4930*/  SEL R3, RZ, 0x1, P1 ;  /* 0x00000001ff037807 */ /* 0x000fe40000800000 */
[----:B------:R-:W-:Y:S02]  /*4940*/  SEL R13, R13, RZ, P1 ;  /* 0x000000ff0d0d7207 */ /* 0x000fe40000800000 */
[----:B------:R-:W-:-:S03]  /*4950*/  LOP3.LUT R10, R10, R3, RZ, 0x3c, !PT ;  /* 0x000000030a0a7212 */ /* 0x000fc600078e3cff */
[----:B------:R-:W-:Y:S01]  /*4960*/  IMAD R7, R13, 0x8, R0 ;  /* 0x000000080d077824 */ /* 0x000fe200078e0200 */
[----:B------:R-:W-:Y:S01]  /*4970*/  SHF.L.U32 R4, R10, 0x1f, RZ ;  /* 0x0000001f0a047819 */ /* 0x000fe200000006ff */
[----:B0-----:R-:W-:Y:S06]  /*4980*/  @!P0 BRA `(.L_x_75) ;  /* 0x00000008002c8947 */ /* 0x001fec0003800000 */
.L_x_95:
[----:B------:R-:W1:Y:S01]  /*4990*/  SYNCS.PHASECHK.TRANS64.TRYWAIT P0, [R7+URZ], R4 ;  /* 0x00000004070075a7 */ /* 0x000e62000800017f */
[----:B0-----:R-:W-:-:S05]  /*49a0*/  VIADD R2, R13, 0x1 ;  /* 0x000000010d027836 */ /* 0x001fca0000000000 */
[----:B------:R-:W-:-:S04]  /*49b0*/  ISETP.NE.AND P1, PT, R2, 0xd, PT ;  /* 0x0000000d0200780c */ /* 0x000fc80003f25270 */
[----:B------:R-:W-:Y:S02]  /*49c0*/  SEL R3, RZ, 0x1, P1 ;  /* 0x00000001ff037807 */ /* 0x000fe40000800000 */
[----:B------:R-:W-:Y:S02]  /*49d0*/  SEL R9, R2, RZ, P1 ;  /* 0x000000ff02097207 */ /* 0x000fe40000800000 */
[----:B------:R-:W-:-:S03]  /*49e0*/  LOP3.LUT R10, R10, R3, RZ, 0x3c, !PT ;  /* 0x000000030a0a7212 */ /* 0x000fc600078e3cff */
[----:B------:R-:W-:Y:S01]  /*49f0*/  IMAD R6, R9, 0x8, R0 ;  /* 0x0000000809067824 */ /* 0x000fe200078e0200 */
[----:B------:R-:W-:Y:S01]  /*4a00*/  SHF.L.U32 R5, R10, 0x1f, RZ ;  /* 0x0000001f0a057819 */ /* 0x000fe200000006ff */
[----:B-1----:R-:W-:Y:S06]  /*4a10*/  @!P0 BRA `(.L_x_76) ;  /* 0x00000008001c8947 */ /* 0x002fec0003800000 */
.L_x_96:
[----:B------:R-:W1:Y:S01]  /*4a20*/  SYNCS.PHASECHK.TRANS64.TRYWAIT P0, [R6+URZ], R5 ;  /* 0x00000005060075a7 */ /* 0x000e62000800017f */
[----:B------:R-:W-:-:S05]  /*4a30*/  VIADD R2, R9, 0x1 ;  /* 0x0000000109027836 */ /* 0x000fca0000000000 */
[----:B------:R-:W-:-:S04]  /*4a40*/  ISETP.NE.AND P1, PT, R2, 0xd, PT ;  /* 0x0000000d0200780c */ /* 0x000fc80003f25270 */
[----:B------:R-:W-:Y:S02]  /*4a50*/  SEL R3, RZ, 0x1, P1 ;  /* 0x00000001ff037807 */ /* 0x000fe40000800000 */
[----:B0-----:R-:W-:Y:S02]  /*4a60*/  SEL R7, R2, RZ, P1 ;  /* 0x000000ff02077207 */ /* 0x001fe40000800000 */
[----:B------:R-:W-:-:S03]  /*4a70*/  LOP3.LUT R10, R10, R3, RZ, 0x3c, !PT ;  /* 0x000000030a0a7212 */ /* 0x000fc600078e3cff */
[----:B------:R-:W-:Y:S01]  /*4a80*/  IMAD R9, R7, 0x8, R0 ;  /* 0x0000000807097824 */ /* 0x000fe200078e0200 */
[----:B------:R-:W-:Y:S01]  /*4a90*/  SHF.L.U32 R4, R10, 0x1f, RZ ;  /* 0x0000001f0a047819 */ /* 0x000fe200000006ff */
[----:B-1----:R-:W-:Y:S06]  /*4aa0*/  @!P0 BRA `(.L_x_77) ;  /* 0x00000008000c8947 */ /* 0x002fec0003800000 */
.L_x_97:
[----:B------:R-:W1:Y:S01]  /*4ab0*/  SYNCS.PHASECHK.TRANS64.TRYWAIT P0, [R9+URZ], R4 ;  /* 0x00000004090075a7 */ /* 0x000e62000800017f */
[----:B------:R-:W-:-:S05]  /*4ac0*/  VIADD R2, R7, 0x1 ;  /* 0x0000000107027836 */ /* 0x000fca0000000000 */
[----:B------:R-:W-:-:S04]  /*4ad0*/  ISETP.NE.AND P1, PT, R2, 0xd, PT ;  /* 0x0000000d0200780c */ /* 0x000fc80003f25270 */
[----:B------:R-:W-:Y:S02]  /*4ae0*/  SEL R3, RZ, 0x1, P1 ;  /* 0x00000001ff037807 */ /* 0x000fe40000800000 */
[----:B------:R-:W-:Y:S02]  /*4af0*/  SEL R7, R2, RZ, P1 ;  /* 0x000000ff02077207 */ /* 0x000fe40000800000 */
[----:B------:R-:W-:-:S03]  /*4b00*/  LOP3.LUT R10, R10, R3, RZ, 0x3c, !PT ;  /* 0x000000030a0a7212 */ /* 0x000fc600078e3cff */
[----:B0-----:R-:W-:Y:S01]  /*4b10*/  IMAD R6, R7, 0x8, R0 ;  /* 0x0000000807067824 */ /* 0x001fe200078e0200 */
[----:B------:R-:W-:Y:S01]  /*4b20*/  SHF.L.U32 R5, R10, 0x1f, RZ ;  /* 0x0000001f0a057819 */ /* 0x000fe200000006ff */
[----:B-1----:R-:W-:Y:S06]  /*4b30*/  @!P0 BRA `(.L_x_78) ;  /* 0x0000000400fc8947 */ /* 0x002fec0003800000 */
.L_x_98:
        /* <DEDUP_REMOVED lines=9> */
.L_x_99:
        /* <DEDUP_REMOVED lines=9> */
.L_x_100:
        /* <DEDUP_REMOVED lines=9> */
.L_x_101:
        /* <DEDUP_REMOVED lines=9> */
.L_x_102:
        /* <DEDUP_REMOVED lines=9> */
.L_x_103:
[----:B------:R-:W1:Y:S01]  /*4e10*/  SYNCS.PHASECHK.TRANS64.TRYWAIT P0, [R9+URZ], R4 ;  /* 0x00000004090075a7 */ /* 0x000e62000800017f */
[----:B------:R-:W-:-:S05]  /*4e20*/  VIADD R2, R7, 0x1 ;  /* 0x0000000107027836 */ /* 0x000fca0000000000 */
[----:B------:R-:W-:-:S04]  /*4e30*/  ISETP.NE.AND P1, PT, R2, 0xd, PT ;  /* 0x0000000d0200780c */ /* 0x000fc80003f25270 */
[----:B------:R-:W-:Y:S02]  /*4e40*/  SEL R3, RZ, 0x1, P1 ;  /* 0x00000001ff037807 */ /* 0x000fe40000800000 */
[----:B------:R-:W-:Y:S02]  /*4e50*/  SEL R7, R2, RZ, P1 ;  /* 0x000000ff02077207 */ /* 0x000fe40000800000 */
[----:B------:R-:W-:-:S03]  /*4e60*/  LOP3.LUT R10, R10, R3, RZ, 0x3c, !PT ;  /* 0x000000030a0a7212 */ /* 0x000fc600078e3cff */
[----:B------:R-:W-:Y:S01]  /*4e70*/  IMAD R8, R7, 0x8, R0 ;  /* 0x0000000807087824 */ /* 0x000fe200078e0200 */
[----:B0-----:R-:W-:Y:S01]  /*4e80*/  SHF.L.U32 R5, R10, 0x1f, RZ ;  /* 0x0000001f0a057819 */ /* 0x001fe200000006ff */
[----:B-1----:R-:W-:Y:S06]  /*4e90*/  @!P0 BRA `(.L_x_84) ;  /* 0x00000004009c8947 */ /* 0x002fec0003800000 */
.L_x_104:
[----:B------:R-:W1:Y:S01]  /*4ea0*/  SYNCS.PHASECHK.TRANS64.TRYWAIT P0, [R8+URZ], R5 ;  /* 0x00000005080075a7 */ /* 0x000e62000800017f */
[----:B------:R-:W-:-:S05]  /*4eb0*/  VIADD R2, R7, 0x1 ;  /* 0x0000000107027836 */ /* 0x000fca0000000000 */
[----:B------:R-:W-:-:S04]  /*4ec0*/  ISETP.NE.AND P1, PT, R2, 0xd, PT ;  /* 0x0000000d0200780c */ /* 0x000fc80003f25270 */
[----:B------:R-:W-:Y:S02]  /*4ed0*/  SEL R3, RZ, 0x1, P1 ;  /* 0x00000001ff037807 */ /* 0x000fe40000800000 */
[----:B------:R-:W-:Y:S02]  /*4ee0*/  SEL R7, R2, RZ, P1 ;  /* 0x000000ff02077207 */ /* 0x000fe40000800000 */
[----:B0-----:R-:W-:-:S03]  /*4ef0*/  LOP3.LUT R9, R10, R3, RZ, 0x3c, !PT ;  /* 0x000000030a097212 */ /* 0x001fc600078e3cff */
[----:B------:R-:W-:Y:S01]  /*4f00*/  IMAD R11, R7, 0x8, R0 ;  /* 0x00000008070b7824 */ /* 0x000fe200078e0200 */
[----:B------:R-:W-:Y:S01]  /*4f10*/  SHF.L.U32 R6, R9, 0x1f, RZ ;  /* 0x0000001f09067819 */ /* 0x000fe200000006ff */
[----:B-1----:R-:W-:Y:S06]  /*4f20*/  @!P0 BRA `(.L_x_85) ;  /* 0x00000004008c8947 */ /* 0x002fec0003800000 */
.L_x_105:
[----:B------:R-:W1:Y:S01]  /*4f30*/  SYNCS.PHASECHK.TRANS64.TRYWAIT P0, [R11+URZ], R6 ;  /* 0x000000060b0075a7 */ /* 0x000e62000800017f */
[----:B------:R-:W-:-:S05]  /*4f40*/  VIADD R2, R7, 0x1 ;  /* 0x0000000107027836 */ /* 0x000fca0000000000 */
[----:B------:R-:W-:-:S04]  /*4f50*/  ISETP.NE.AND P1, PT, R2, 0xd, PT ;  /* 0x0000000d0200780c */ /* 0x000fc80003f25270 */
[----:B------:R-:W-:Y:S02]  /*4f60*/  SEL R4, RZ, 0x1, P1 ;  /* 0x00000001ff047807 */ /* 0x000fe40000800000 */
[----:B------:R-:W-:Y:S02]  /*4f70*/  SEL R3, R2, RZ, P1 ;  /* 0x000000ff02037207 */ /* 0x000fe40000800000 */
[----:B------:R-:W-:Y:S01]  /*4f80*/  LOP3.LUT R4, R9, R4, RZ, 0x3c, !PT ;  /* 0x0000000409047212 */ /* 0x000fe200078e3cff */
[----:B-1----:R-:W-:Y:S06]  /*4f90*/  @!P0 BRA `(.L_x_86) ;  /* 0x0000000400848947 */ /* 0x002fec0003800000 */
.L_x_106:
[----:B------:R-:W-:Y:S01]  /*4fa0*/  IMAD R3, R3, 0x8, R0 ;  /* 0x0000000803037824 */ /* 0x000fe200078e0200 */
[----:B------:R-:W-:-:S07]  /*4fb0*/  SHF.L.U32 R0, R4, 0x1f, RZ ;  /* 0x0000001f04007819 */ /* 0x000fce00000006ff */
.L_x_87:
[----:B--2---:R2:W3:Y:S02]  /*4fc0*/  SYNCS.PHASECHK.TRANS64.TRYWAIT P0, [R3+URZ], R0 ;  /* 0x00000000030075a7 */ /* 0x0044e4000800017f */
[----:B---3--:R-:W-:Y:S05]  /*4fd0*/  @!P0 NANOSLEEP.SYNCS 0x989680 ;  /* 0x009896800000895d */ /* 0x008fea0003900000 */
[----:B------:R-:W3:Y:S02]  /*4fe0*/  @!P0 SYNCS.PHASECHK.TRANS64 P0, [R3+URZ], R0 ;  /* 0x00000000030085a7 */ /* 0x000ee4000800007f */
[----:B---3--:R-:W-:Y:S05]  /*4ff0*/  @!P0 BRA `(.L_x_87) ;  /* 0xfffffffc00f08947 */ /* 0x008fea000383ffff */
.L_x_73:
[----:B------:R-:W-:Y:S05]  /*5000*/  BSYNC B0 ;  /* 0x0000000000007941 */ /* 0x000fea0003800000 */
.L_x_72:
[----:B------:R-:W-:Y:S05]  /*5010*/  EXIT ;  /* 0x000000000000794d */ /* 0x000fea0003800000 */
.L_x_18:
[----:B-1----:R-:W-:-:S04]  /*5020*/  IMAD.U32 R5, RZ, RZ, UR6 ;  /* 0x00000006ff057e24 */ /* 0x002fc8000f8e00ff */
[----:B------:R1:W4:Y:S03]  /*5030*/  SYNCS.PHASECHK.TRANS64.TRYWAIT P0, [R5+URZ], R4 ;  /* 0x00000004050075a7 */ /* 0x000326000800017f */
[----:B----4-:R-:W-:Y:S05]  /*5040*/  @!P0 NANOSLEEP.SYNCS 0x989680 ;  /* 0x009896800000895d */ /* 0x010fea0003900000 */
[----:B------:R-:W4:Y:S02]  /*5050*/  @!P0 SYNCS.PHASECHK.TRANS64 P0, [R5+URZ], R4 ;  /* 0x00000004050085a7 */ /* 0x000f24000800007f */
[----:B----4-:R-:W-:Y:S05]  /*5060*/  @!P0 BRA `(.L_x_18) ;  /* 0xfffffffc00ec8947 */ /* 0x010fea000383ffff */
[----:B------:R-:W-:Y:S05]  /*5070*/  BRA `(.L_x_17) ;  /* 0xffffffc000bc7947 */ /* 0x000fea000383ffff */
.L_x_24:
[----:B-1----:R-:W-:-:S04]  /*5080*/  IMAD.U32 R6, RZ, RZ, UR12 ;  /* 0x0000000cff067e24 */ /* 0x002fc8000f8e00ff */
[----:B------:R1:W4:Y:S03]  /*5090*/  SYNCS.PHASECHK.TRANS64.TRYWAIT P0, [R6+URZ], R5 ;  /* 0x00000005060075a7 */ /* 0x000326000800017f */
[----:B----4-:R-:W-:Y:S05]  /*50a0*/  @!P0 NANOSLEEP.SYNCS 0x989680 ;  /* 0x009896800000895d */ /* 0x010fea0003900000 */
[----:B------:R-:W4:Y:S02]  /*50b0*/  @!P0 SYNCS.PHASECHK.TRANS64 P0, [R6+URZ], R5 ;  /* 0x00000005060085a7 */ /* 0x000f24000800007f */
[----:B----4-:R-:W-:Y:S05]  /*50c0*/  @!P0 BRA `(.L_x_24) ;  /* 0xfffffffc00ec8947 */ /* 0x010fea000383ffff */
[----:B------:R-:W-:Y:S05]  /*50d0*/  BRA `(.L_x_23) ;  /* 0xffffffc400d87947 */ /* 0x000fea000383ffff */
.L_x_59:
[----:B------:R-:W-:Y:S01]  /*50e0*/  BSSY B1, `(.L_x_88) ;  /* 0x0000006000017945 */ /* 0x000fe20003800000 */
[----:B------:R-:W-:-:S07]  /*50f0*/  IMAD.MOV.U32 R2, RZ, RZ, -0x1 ;  /* 0xffffffffff027424 */ /* 0x000fce00078e00ff */
[----:B------:R-:W-:Y:S05]  /*5100*/  WARPSYNC.COLLECTIVE R2, `(.L_x_89) ;  /* 0x00000000020c7348 */ /* 0x000fea0003c00000 */
[----:B------:R-:W-:Y:S02]  /*5110*/  ELECT P1, UR62, PT ;  /* 0x00000000003e782f */ /* 0x000fe40003820000 */
[----:B------:R-:W-:Y:S01]  /*5120*/  MOV R2, UR62 ;  /* 0x0000003e00027c02 */ /* 0x000fe20008000f00 */
[----:B------:R-:W-:Y:S10]  /*5130*/  ENDCOLLECTIVE ;  /* 0x000000000000791b */ /* 0x000ff40003800000 */
.L_x_89:
[----:B------:R-:W-:Y:S05]  /*5140*/  BSYNC B1 ;  /* 0x0000000000017941 */ /* 0x000fea0003800000 */
.L_x_88:
[----:B------:R-:W-:Y:S05]  /*5150*/  BRA `(.L_x_90) ;  /* 0xffffffe800fc7947 */ /* 0x000fea000383ffff */
.L_x_62:
[----:B0-----:R0:W1:Y:S02]  /*5160*/  SYNCS.PHASECHK.TRANS64.TRYWAIT P1, [R14+URZ+0x68], R5 ;  /* 0x000068050e0075a7 */ /* 0x001064000802017f */
[----:B-1----:R-:W-:Y:S05]  /*5170*/  @!P1 NANOSLEEP.SYNCS 0x989680 ;  /* 0x009896800000995d */ /* 0x002fea0003900000 */
[----:B------:R-:W1:Y:S02]  /*5180*/  @!P1 SYNCS.PHASECHK.TRANS64 P1, [R14+URZ+0x68], R5 ;  /* 0x000068050e0095a7 */ /* 0x000e64000802007f */
[----:B-1----:R-:W-:Y:S05]  /*5190*/  @!P1 BRA `(.L_x_62) ;  /* 0xfffffffc00f09947 */ /* 0x002fea000383ffff */
[----:B------:R-:W-:Y:S05]  /*51a0*/  BRA `(.L_x_91) ;  /* 0xffffffec00307947 */ /* 0x000fea000383ffff */
.L_x_71:
[----:B------:R-:W-:Y:S01]  /*51b0*/  BSSY B0, `(.L_x_92) ;  /* 0x0000006000007945 */ /* 0x000fe20003800000 */
[----:B------:R-:W-:-:S07]  /*51c0*/  IMAD.MOV.U32 R2, RZ, RZ, -0x1 ;  /* 0xffffffffff027424 */ /* 0x000fce00078e00ff */
[----:B------:R-:W-:Y:S05]  /*51d0*/  WARPSYNC.COLLECTIVE R2, `(.L_x_93) ;  /* 0x00000000020c7348 */ /* 0x000fea0003c00000 */
[----:B------:R-:W-:Y:S02]  /*51e0*/  ELECT P1, UR62, PT ;  /* 0x00000000003e782f */ /* 0x000fe40003820000 */
[----:B------:R-:W-:Y:S01]  /*51f0*/  MOV R2, UR62 ;  /* 0x0000003e00027c02 */ /* 0x000fe20008000f00 */
[----:B------:R-:W-:Y:S10]  /*5200*/  ENDCOLLECTIVE ;  /* 0x000000000000791b */ /* 0x000ff40003800000 */
.L_x_93:
[----:B------:R-:W-:Y:S05]  /*5210*/  BSYNC B0 ;  /* 0x0000000000007941 */ /* 0x000fea0003800000 */
.L_x_92:
[----:B------:R-:W-:Y:S01]  /*5220*/  PLOP3.LUT P0, PT, P1, PT, PT, 0x80, 0x0 ;  /* 0x000000000000781c */ /* 0x000fe20000f0f070 */
[----:B------:R-:W-:-:S12]  /*5230*/  BRA `(.L_x_94) ;  /* 0xfffffff400807947 */ /* 0x000fd8000383ffff */
.L_x_75:
[----:B0-----:R0:W1:Y:S02]  /*5240*/  SYNCS.PHASECHK.TRANS64.TRYWAIT P0, [R5+URZ], R2 ;  /* 0x00000002050075a7 */ /* 0x001064000800017f */
[----:B-1----:R-:W-:Y:S05]  /*5250*/  @!P0 NANOSLEEP.SYNCS 0x989680 ;  /* 0x009896800000895d */ /* 0x002fea0003900000 */
[----:B------:R-:W1:Y:S02]  /*5260*/  @!P0 SYNCS.PHASECHK.TRANS64 P0, [R5+URZ], R2 ;  /* 0x00000002050085a7 */ /* 0x000e64000800007f */
[----:B-1----:R-:W-:Y:S05]  /*5270*/  @!P0 BRA `(.L_x_75) ;  /* 0xfffffffc00f08947 */ /* 0x002fea000383ffff */
[----:B------:R-:W-:Y:S05]  /*5280*/  BRA `(.L_x_95) ;  /* 0xfffffff400c07947 */ /* 0x000fea000383ffff */
.L_x_76:
[----:B0-----:R0:W1:Y:S02]  /*5290*/  SYNCS.PHASECHK.TRANS64.TRYWAIT P0, [R7+URZ], R4 ;  /* 0x00000004070075a7 */ /* 0x001064000800017f */
[----:B-1----:R-:W-:Y:S05]  /*52a0*/  @!P0 NANOSLEEP.SYNCS 0x989680 ;  /* 0x009896800000895d */ /* 0x002fea0003900000 */
[----:B------:R-:W1:Y:S02]  /*52b0*/  @!P0 SYNCS.PHASECHK.TRANS64 P0, [R7+URZ], R4 ;  /* 0x00000004070085a7 */ /* 0x000e64000800007f */
[----:B-1----:R-:W-:Y:S05]  /*52c0*/  @!P0 BRA `(.L_x_76) ;  /* 0xfffffffc00f08947 */ /* 0x002fea000383ffff */
[----:B------:R-:W-:Y:S05]  /*52d0*/  BRA `(.L_x_96) ;  /* 0xfffffff400d07947 */ /* 0x000fea000383ffff */
.L_x_77:
[----:B0-----:R0:W1:Y:S02]  /*52e0*/  SYNCS.PHASECHK.TRANS64.TRYWAIT P0, [R6+URZ], R5 ;  /* 0x00000005060075a7 */ /* 0x001064000800017f */
[----:B-1----:R-:W-:Y:S05]  /*52f0*/  @!P0 NANOSLEEP.SYNCS 0x989680 ;  /* 0x009896800000895d */ /* 0x002fea0003900000 */
[----:B------:R-:W1:Y:S02]  /*5300*/  @!P0 SYNCS.PHASECHK.TRANS64 P0, [R6+URZ], R5 ;  /* 0x00000005060085a7 */ /* 0x000e64000800007f */
[----:B-1----:R-:W-:Y:S05]  /*5310*/  @!P0 BRA `(.L_x_77) ;  /* 0xfffffffc00f08947 */ /* 0x002fea000383ffff */
[----:B------:R-:W-:Y:S05]  /*5320*/  BRA `(.L_x_97) ;  /* 0xfffffff400e07947 */ /* 0x000fea000383ffff */
.L_x_78:
[----:B0-----:R0:W1:Y:S02]  /*5330*/  SYNCS.PHASECHK.TRANS64.TRYWAIT P0, [R9+URZ], R4 ;  /* 0x00000004090075a7 */ /* 0x001064000800017f */
[----:B-1----:R-:W-:Y:S05]  /*5340*/  @!P0 NANOSLEEP.SYNCS 0x989680 ;  /* 0x009896800000895d */ /* 0x002fea0003900000 */
[----:B------:R-:W1:Y:S02]  /*5350*/  @!P0 SYNCS.PHASECHK.TRANS64 P0, [R9+URZ], R4 ;  /* 0x00000004090085a7 */ /* 0x000e64000800007f */
[----:B-1----:R-:W-:Y:S05]  /*5360*/  @!P0 BRA `(.L_x_78) ;  /* 0xfffffffc00f08947 */ /* 0x002fea000383ffff */
[----:B------:R-:W-:Y:S05]  /*5370*/  BRA `(.L_x_98) ;  /* 0xfffffff400f07947 */ /* 0x000fea000383ffff */
.L_x_79:
[----:B0-----:R0:W1:Y:S02]  /*5380*/  SYNCS.PHASECHK.TRANS64.TRYWAIT P0, [R6+URZ], R5 ;  /* 0x00000005060075a7 */ /* 0x001064000800017f */
[----:B-1----:R-:W-:Y:S05]  /*5390*/  @!P0 NANOSLEEP.SYNCS 0x989680 ;  /* 0x009896800000895d */ /* 0x002fea0003900000 */
[----:B------:R-:W1:Y:S02]  /*53a0*/  @!P0 SYNCS.PHASECHK.TRANS64 P0, [R6+URZ], R5 ;  /* 0x00000005060085a7 */ /* 0x000e64000800007f */
[----:B-1----:R-:W-:Y:S05]  /*53b0*/  @!P0 BRA `(.L_x_79) ;  /* 0xfffffffc00f08947 */ /* 0x002fea000383ffff */
[----:B------:R-:W-:Y:S05]  /*53c0*/  BRA `(.L_x_99) ;  /* 0xfffffff800007947 */ /* 0x000fea000383ffff */
.L_x_80:
[----:B0-----:R0:W1:Y:S02]  /*53d0*/  SYNCS.PHASECHK.TRANS64.TRYWAIT P0, [R9+URZ], R4 ;  /* 0x00000004090075a7 */ /* 0x001064000800017f */
[----:B-1----:R-:W-:Y:S05]  /*53e0*/  @!P0 NANOSLEEP.SYNCS 0x989680 ;  /* 0x009896800000895d */ /* 0x002fea0003900000 */
[----:B------:R-:W1:Y:S02]  /*53f0*/  @!P0 SYNCS.PHASECHK.TRANS64 P0, [R9+URZ], R4 ;  /* 0x00000004090085a7 */ /* 0x000e64000800007f */
[----:B-1----:R-:W-:Y:S05]  /*5400*/  @!P0 BRA `(.L_x_80) ;  /* 0xfffffffc00f08947 */ /* 0x002fea000383ffff */
[----:B------:R-:W-:Y:S05]  /*5410*/  BRA `(.L_x_100) ;  /* 0xfffffff800107947 */ /* 0x000fea000383ffff */
.L_x_81:
[----:B0-----:R0:W1:Y:S02]  /*5420*/  SYNCS.PHASECHK.TRANS64.TRYWAIT P0, [R6+URZ], R5 ;  /* 0x00000005060075a7 */ /* 0x001064000800017f */
[----:B-1----:R-:W-:Y:S05]  /*5430*/  @!P0 NANOSLEEP.SYNCS 0x989680 ;  /* 0x009896800000895d */ /* 0x002fea0003900000 */
[----:B------:R-:W1:Y:S02]  /*5440*/  @!P0 SYNCS.PHASECHK.TRANS64 P0, [R6+URZ], R5 ;  /* 0x00000005060085a7 */ /* 0x000e64000800007f */
[----:B-1----:R-:W-:Y:S05]  /*5450*/  @!P0 BRA `(.L_x_81) ;  /* 0xfffffffc00f08947 */ /* 0x002fea000383ffff */
[----:B------:R-:W-:Y:S05]  /*5460*/  BRA `(.L_x_101) ;  /* 0xfffffff800207947 */ /* 0x000fea000383ffff */
.L_x_82:
[----:B0-----:R0:W1:Y:S02]  /*5470*/  SYNCS.PHASECHK.TRANS64.TRYWAIT P0, [R9+URZ], R4 ;  /* 0x00000004090075a7 */ /* 0x001064000800017f */
[----:B-1----:R-:W-:Y:S05]  /*5480*/  @!P0 NANOSLEEP.SYNCS 0x989680 ;  /* 0x009896800000895d */ /* 0x002fea0003900000 */
[----:B------:R-:W1:Y:S02]  /*5490*/  @!P0 SYNCS.PHASECHK.TRANS64 P0, [R9+URZ], R4 ;  /* 0x00000004090085a7 */ /* 0x000e64000800007f */
[----:B-1----:R-:W-:Y:S05]  /*54a0*/  @!P0 BRA `(.L_x_82) ;  /* 0xfffffffc00f08947 */ /* 0x002fea000383ffff */
[----:B------:R-:W-:Y:S05]  /*54b0*/  BRA `(.L_x_102) ;  /* 0xfffffff800307947 */ /* 0x000fea000383ffff */
.L_x_83:
[----:B0-----:R0:W1:Y:S02]  /*54c0*/  SYNCS.PHASECHK.TRANS64.TRYWAIT P0, [R6+URZ], R5 ;  /* 0x00000005060075a7 */ /* 0x001064000800017f */
[----:B-1----:R-:W-:Y:S05]  /*54d0*/  @!P0 NANOSLEEP.SYNCS 0x989680 ;  /* 0x009896800000895d */ /* 0x002fea0003900000 */
[----:B------:R-:W1:Y:S02]  /*54e0*/  @!P0 SYNCS.PHASECHK.TRANS64 P0, [R6+URZ], R5 ;  /* 0x00000005060085a7 */ /* 0x000e64000800007f */
[----:B-1----:R-:W-:Y:S05]  /*54f0*/  @!P0 BRA `(.L_x_83) ;  /* 0xfffffffc00f08947 */ /* 0x002fea000383ffff */
[----:B------:R-:W-:Y:S05]  /*5500*/  BRA `(.L_x_103) ;  /* 0xfffffff800407947 */ /* 0x000fea000383ffff */
.L_x_84:
[----:B0-----:R0:W1:Y:S02]  /*5510*/  SYNCS.PHASECHK.TRANS64.TRYWAIT P0, [R9+URZ], R4 ;  /* 0x00000004090075a7 */ /* 0x001064000800017f */
[----:B-1----:R-:W-:Y:S05]  /*5520*/  @!P0 NANOSLEEP.SYNCS 0x989680 ;  /* 0x009896800000895d */ /* 0x002fea0003900000 */
[----:B------:R-:W1:Y:S02]  /*5530*/  @!P0 SYNCS.PHASECHK.TRANS64 P0, [R9+URZ], R4 ;  /* 0x00000004090085a7 */ /* 0x000e64000800007f */
[----:B-1----:R-:W-:Y:S05]  /*5540*/  @!P0 BRA `(.L_x_84) ;  /* 0xfffffffc00f08947 */ /* 0x002fea000383ffff */
[----:B------:R-:W-:Y:S05]  /*5550*/  BRA `(.L_x_104) ;  /* 0xfffffff800507947 */ /* 0x000fea000383ffff */
.L_x_85:
[----:B0-----:R0:W1:Y:S02]  /*5560*/  SYNCS.PHASECHK.TRANS64.TRYWAIT P0, [R8+URZ], R5 ;  /* 0x00000005080075a7 */ /* 0x001064000800017f */
[----:B-1----:R-:W-:Y:S05]  /*5570*/  @!P0 NANOSLEEP.SYNCS 0x989680 ;  /* 0x009896800000895d */ /* 0x002fea0003900000 */
[----:B------:R-:W1:Y:S02]  /*5580*/  @!P0 SYNCS.PHASECHK.TRANS64 P0, [R8+URZ], R5 ;  /* 0x00000005080085a7 */ /* 0x000e64000800007f */
[----:B-1----:R-:W-:Y:S05]  /*5590*/  @!P0 BRA `(.L_x_85) ;  /* 0xfffffffc00f08947 */ /* 0x002fea000383ffff */
[----:B------:R-:W-:Y:S05]  /*55a0*/  BRA `(.L_x_105) ;  /* 0xfffffff800607947 */ /* 0x000fea000383ffff */
.L_x_86:
[----:B-1----:R1:W2:Y:S02]  /*55b0*/  SYNCS.PHASECHK.TRANS64.TRYWAIT P0, [R11+URZ], R6 ;  /* 0x000000060b0075a7 */ /* 0x0022a4000800017f */
[----:B--2---:R-:W-:Y:S05]  /*55c0*/  @!P0 NANOSLEEP.SYNCS 0x989680 ;  /* 0x009896800000895d */ /* 0x004fea0003900000 */
[----:B------:R-:W2:Y:S02]  /*55d0*/  @!P0 SYNCS.PHASECHK.TRANS64 P0, [R11+URZ], R6 ;  /* 0x000000060b0085a7 */ /* 0x000ea4000800007f */
[----:B--2---:R-:W-:Y:S05]  /*55e0*/  @!P0 BRA `(.L_x_86) ;  /* 0xfffffffc00f08947 */ /* 0x004fea000383ffff */
[----:B------:R-:W-:Y:S05]  /*55f0*/  BRA `(.L_x_106) ;  /* 0xfffffff800687947 */ /* 0x000fea000383ffff */
.L_x_107:
[----:B------:R-:W-:-:S00]  /*5600*/  BRA `(.L_x_107) ;  /* 0xfffffffc00fc7947 */ /* 0x000fc0000383ffff */
[----:B------:R-:W-:-:S00]  /*5610*/  NOP ;  /* 0x0000000000007918 */ /* 0x000fc00000000000 */
        /* <DEDUP_REMOVED lines=14> */
.L_x_108:


//--------------------- .nv.shared._ZN7cutlass13device_kernelINS_4gemm6kernel13GemmUniversalIN4cute5tupleIJiiiiEEENS1_10collective13CollectiveMmaINS1_37MainloopSm90TmaGmmaWarpSpecializedFP8ILi13ENS5_IJNS4_1CILi1EEESB_SB_EEENS1_35KernelTmaWarpSpecializedCooperativeEEENS5_IJNSA_ILi256EEENSA_ILi8EEENSA_ILi64EEEEEENS_12float_e4m3_tENS5_IJlSB_lEEESJ_SK_NS4_8TiledMMAINS4_8MMA_AtomIJNS4_4SM904GMMA29MMA_64x8x32_F32E4M3E4M3_SS_TNILNSO_7ScaleInE1ELSQ_1EEEEEENS4_6LayoutINS5_IJNSA_ILi2EEESB_SB_EEENS5_IJSB_NSA_ILi0EEESW_EEEEENS5_IJNS4_10UnderscoreESZ_SZ_EEEEENS4_13SM90_TMA_LOADENS4_14ComposedLayoutINS4_7SwizzleILi2ELi4ELi3EEENS4_18smem_ptr_flag_bitsILi8EEENST_INS5_IJSG_SH_EEENS5_IJSH_SB_EEEEEEEvNS4_8identityES12_S1B_vS1C_EENS_8epilogue10collective6detail29Sm90TmaWarpSpecializedAdapterINS1F_15DefaultEpilogueISJ_SK_SK_NS1E_6thread17LinearCombinationISJ_Li1EffLNS1J_9ScaleType4KindE0ELNS_15FloatRoundStyleE2ESJ_EENS1_15EpilogueDefaultEEEEEvvEEEEvNT_6ParamsE --------------------------
	.section	.nv.shared._ZN7cutlass13device_kernelINS_4gemm6kernel13GemmUniversalIN4cute5tupleIJiiiiEEENS1_10collective13CollectiveMmaINS1_37MainloopSm90TmaGmmaWarpSpecializedFP8ILi13ENS5_IJNS4_1CILi1EEESB_SB_EEENS1_35KernelTmaWarpSpecializedCooperativeEEENS5_IJNSA_ILi256EEENSA_ILi8EEENSA_ILi64EEEEEENS_12float_e4m3_tENS5_IJlSB_lEEESJ_SK_NS4_8TiledMMAINS4_8MMA_AtomIJNS4_4SM904GMMA29MMA_64x8x32_F32E4M3E4M3_SS_TNILNSO_7ScaleInE1ELSQ_1EEEEEENS4_6LayoutINS5_IJNSA_ILi2EEESB_SB_EEENS5_IJSB_NSA_ILi0EEESW_EEEEENS5_IJNS4_10UnderscoreESZ_SZ_EEEEENS4_13SM90_TMA_LOADENS4_14ComposedLayoutINS4_7SwizzleILi2ELi4ELi3EEENS4_18smem_ptr_flag_bitsILi8EEENST_INS5_IJSG_SH_EEENS5_IJSH_SB_EEEEEEEvNS4_8identityES12_S1B_vS1C_EENS_8epilogue10collective6detail29Sm90TmaWarpSpecializedAdapterINS1F_15DefaultEpilogueISJ_SK_SK_NS1E_6thread17LinearCombinationISJ_Li1EffLNS1J_9ScaleType4KindE0ELNS_15FloatRoundStyleE2ESJ_EENS1_15EpilogueDefaultEEEEEvvEEEEvNT_6ParamsE,"aw",@nobits
	.sectionflags	@""
	.align	16
	.zero		1024


//--------------------- .nv.shared.reserved.0     --------------------------
	.section	.nv.shared.reserved.0,"aw",@nobits
	.weak		__nv_reservedSMEM_offset_0_alias
	.size		__nv_reservedSMEM_offset_0_alias, 0, 0
	.other		__nv_reservedSMEM_offset_0_alias,@"STO_CUDA_RESERVED_SHARED STV_DEFAULT"
__nv_reservedSMEM_offset_0_alias:
	.zero		0


//--------------------- .nv.global                --------------------------
	.section	.nv.global,"aw",@nobits
.nv.global:
	.type		_ZN40_INTERNAL_bf822883_4_k_cu_6099b343_120234cute1_E,@object
	.size		_ZN40_INTERNAL_bf822883_4_k_cu_6099b343_120234cute1_E,(_ZN40_INTERNAL_bf822883_4_k_cu_6099b343_120234cuda3std3__45__cpo6cbeginE - _ZN40_INTERNAL_bf822883_4_k_cu_6099b343_120234cute1_E)
_ZN40_INTERNAL_bf822883_4_k_cu_6099b343_120234cute1_E:
	.zero		1
	.type		_ZN40_INTERNAL_bf822883_4_k_cu_6099b343_120234cuda3std3__45__cpo6cbeginE,@object
	.size		_ZN40_INTERNAL_bf822883_4_k_cu_6099b343_120234cuda3std3__45__cpo6cbeginE,(_ZN40_INTERNAL_bf822883_4_k_cu_6099b343_120234cuda3std3__48in_placeE - _ZN40_INTERNAL_bf822883_4_k_cu_6099b343_120234cuda3std3__45__cpo6cbeginE)
_ZN40_INTERNAL_bf822883_4_k_cu_6099b343_120234cuda3std3__45__cpo6cbeginE:
	.zero		1
	.type		_ZN40_INTERNAL_bf822883_4_k_cu_6099b343_120234cuda3std3__48in_placeE,@object
	.size		_ZN40_INTERNAL_bf822883_4_k_cu_6099b343_120234cuda3std3__48in_placeE,(_ZN40_INTERNAL_bf822883_4_k_cu_6099b343_120234cuda3std6ranges3__45__cpo9iter_moveE - _ZN40_INTERNAL_bf822883_4_k_cu_6099b343_120234cuda3std3__48in_placeE)
_ZN40_INTERNAL_bf822883_4_k_cu_6099b343_120234cuda3std3__48in_placeE:
	.zero		1
	.type		_ZN40_INTERNAL_bf822883_4_k_cu_6099b343_120234cuda3std6ranges3__45__cpo9iter_moveE,@object
	.size		_ZN40_INTERNAL_bf822883_4_k_cu_6099b343_120234cuda3std6ranges3__45__cpo9iter_moveE,(_ZN40_INTERNAL_bf822883_4_k_cu_6099b343_120234cuda3std3__45__cpo5beginE - _ZN40_INTERNAL_bf822883_4_k_cu_6099b343_120234cuda3std6ranges3__45__cpo9iter_moveE)
_ZN40_INTERNAL_bf822883_4_k_cu_6099b343_120234cuda3std6ranges3__45__cpo9iter_moveE:
	.zero		1
	.type		_ZN40_INTERNAL_bf822883_4_k_cu_6099b343_120234cuda3std3__45__cpo5beginE,@object
	.size		_ZN40_INTERNAL_bf822883_4_k_cu_6099b343_120234cuda3std3__45__cpo5beginE,(_ZN40_INTERNAL_bf822883_4_k_cu_6099b343_120234cuda3std3__442_GLOBAL__N__bf822883_4_k_cu_6099b343_120236ignoreE - _ZN40_INTERNAL_bf822883_4_k_cu_6099b343_120234cuda3std3__45__cpo5beginE)
_ZN40_INTERNAL_bf822883_4_k_cu_6099b343_120234cuda3std3__45__cpo5beginE:
	.zero		1
	.type		_ZN40_INTERNAL_bf822883_4_k_cu_6099b343_120234cuda3std3__442_GLOBAL__N__bf822883_4_k_cu_6099b343_120236ignoreE,@object
	.size		_ZN40_INTERNAL_bf822883_4_k_cu_6099b343_120234cuda3std3__442_GLOBAL__N__bf822883_4_k_cu_6099b343_120236ignoreE,(_ZN40_INTERNAL_bf822883_4_k_cu_6099b343_120234cute7productE - _ZN40_INTERNAL_bf822883_4_k_cu_6099b343_120234cuda3std3__442_GLOBAL__N__bf822883_4_k_cu_6099b343_120236ignoreE)
_ZN40_INTERNAL_bf822883_4_k_cu_6099b343_120234cuda3std3__442_GLOBAL__N__bf822883_4_k_cu_6099b343_120236ignoreE:
	.zero		1
	.type		_ZN40_INTERNAL_bf822883_4_k_cu_6099b343_120234cute7productE,@object
	.size		_ZN40_INTERNAL_bf822883_4_k_cu_6099b343_120234cute7productE,(_ZN40_INTERNAL_bf822883_4_k_cu_6099b343_120234cuda3std3__45__cpo3endE - _ZN40_INTERNAL_bf822883_4_k_cu_6099b343_120234cute7productE)
_ZN40_INTERNAL_bf822883_4_k_cu_6099b343_120234cute7productE:
	.zero		1
	.type		_ZN40_INTERNAL_bf822883_4_k_cu_6099b343_120234cuda3std3__45__cpo3endE,@object
	.size		_ZN40_INTERNAL_bf822883_4_k_cu_6099b343_120234cuda3std3__45__cpo3endE,(_ZN40_INTERNAL_bf822883_4_k_cu_6099b343_120234cuda3std3__419piecewise_constructE - _ZN40_INTERNAL_bf822883_4_k_cu_6099b343_120234cuda3std3__45__cpo3endE)
_ZN40_INTERNAL_bf822883_4_k_cu_6099b343_120234cuda3std3__45__cpo3endE:
	.zero		1
	.type		_ZN40_INTERNAL_bf822883_4_k_cu_6099b343_120234cuda3std3__419piecewise_constructE,@object
	.size		_ZN40_INTERNAL_bf822883_4_k_cu_6099b343_120234cuda3std3__419piecewise_constructE,(_ZN40_INTERNAL_bf822883_4_k_cu_6099b343_120234cuda3std3__45__cpo4cendE - _ZN40_INTERNAL_bf822883_4_k_cu_6099b343_120234cuda3std3__419piecewise_constructE)
_ZN40_INTERNAL_bf822883_4_k_cu_6099b343_120234cuda3std3__419piecewise_constructE:
	.zero		1
	.type		_ZN40_INTERNAL_bf822883_4_k_cu_6099b343_120234cuda3std3__45__cpo4cendE,@object
	.size		_ZN40_INTERNAL_bf822883_4_k_cu_6099b343_120234cuda3std3__45__cpo4cendE,(_ZN40_INTERNAL_bf822883_4_k_cu_6099b343_120234cuda3std6ranges3__45__cpo4swapE - _ZN40_INTERNAL_bf822883_4_k_cu_6099b343_120234cuda3std3__45__cpo4cendE)
_ZN40_INTERNAL_bf822883_4_k_cu_6099b343_120234cuda3std3__45__cpo4cendE:
	.zero		1
	.type		_ZN40_INTERNAL_bf822883_4_k_cu_6099b343_120234cuda3std6ranges3__45__cpo4swapE,@object
	.size		_ZN40_INTERNAL_bf822883_4_k_cu_6099b343_120234cuda3std6ranges3__45__cpo4swapE,(.L_7 - _ZN40_INTERNAL_bf822883_4_k_cu_6099b343_120234cuda3std6ranges3__45__cpo4swapE)
_ZN40_INTERNAL_bf822883_4_k_cu_6099b343_120234cuda3std6ranges3__45__cpo4swapE:
	.zero		1
.L_7:


//--------------------- .nv.constant0._ZN7cutlass13device_kernelINS_4gemm6kernel13GemmUniversalIN4cute5tupleIJiiiiEEENS1_10collective13CollectiveMmaINS1_37MainloopSm90TmaGmmaWarpSpecializedFP8ILi13ENS5_IJNS4_1CILi1EEESB_SB_EEENS1_35KernelTmaWarpSpecializedCooperativeEEENS5_IJNSA_ILi256EEENSA_ILi8EEENSA_ILi64EEEEEENS_12float_e4m3_tENS5_IJlSB_lEEESJ_SK_NS4_8TiledMMAINS4_8MMA_AtomIJNS4_4SM904GMMA29MMA_64x8x32_F32E4M3E4M3_SS_TNILNSO_7ScaleInE1ELSQ_1EEEEEENS4_6LayoutINS5_IJNSA_ILi2EEESB_SB_EEENS5_IJSB_NSA_ILi0EEESW_EEEEENS5_IJNS4_10UnderscoreESZ_SZ_EEEEENS4_13SM90_TMA_LOADENS4_14ComposedLayoutINS4_7SwizzleILi2ELi4ELi3EEENS4_18smem_ptr_flag_bitsILi8EEENST_INS5_IJSG_SH_EEENS5_IJSH_SB_EEEEEEEvNS4_8identityES12_S1B_vS1C_EENS_8epilogue10collective6detail29Sm90TmaWarpSpecializedAdapterINS1F_15DefaultEpilogueISJ_SK_SK_NS1E_6thread17LinearCombinationISJ_Li1EffLNS1J_9ScaleType4KindE0ELNS_15FloatRoundStyleE2ESJ_EENS1_15EpilogueDefaultEEEEEvvEEEEvNT_6ParamsE --------------------------
	.section	.nv.constant0._ZN7cutlass13device_kernelINS_4gemm6kernel13GemmUniversalIN4cute5tupleIJiiiiEEENS1_10collective13CollectiveMmaINS1_37MainloopSm90TmaGmmaWarpSpecializedFP8ILi13ENS5_IJNS4_1CILi1EEESB_SB_EEENS1_35KernelTmaWarpSpecializedCooperativeEEENS5_IJNSA_ILi256EEENSA_ILi8EEENSA_ILi64EEEEEENS_12float_e4m3_tENS5_IJlSB_lEEESJ_SK_NS4_8TiledMMAINS4_8MMA_AtomIJNS4_4SM904GMMA29MMA_64x8x32_F32E4M3E4M3_SS_TNILNSO_7ScaleInE1ELSQ_1EEEEEENS4_6LayoutINS5_IJNSA_ILi2EEESB_SB_EEENS5_IJSB_NSA_ILi0EEESW_EEEEENS5_IJNS4_10UnderscoreESZ_SZ_EEEEENS4_13SM90_TMA_LOADENS4_14ComposedLayoutINS4_7SwizzleILi2ELi4ELi3EEENS4_18smem_ptr_flag_bitsILi8EEENST_INS5_IJSG_SH_EEENS5_IJSH_SB_EEEEEEEvNS4_8identityES12_S1B_vS1C_EENS_8epilogue10collective6detail29Sm90TmaWarpSpecializedAdapterINS1F_15DefaultEpilogueISJ_SK_SK_NS1E_6thread17LinearCombinationISJ_Li1EffLNS1J_9ScaleType4KindE0ELNS_15FloatRoundStyleE2ESJ_EENS1_15EpilogueDefaultEEEEEvvEEEEvNT_6ParamsE,"a",@progbits
	.sectionflags	@""
	.align	4
.nv.constant0._ZN7cutlass13device_kernelINS_4gemm6kernel13GemmUniversalIN4cute5tupleIJiiiiEEENS1_10collective13CollectiveMmaINS1_37MainloopSm90TmaGmmaWarpSpecializedFP8ILi13ENS5_IJNS4_1CILi1EEESB_SB_EEENS1_35KernelTmaWarpSpecializedCooperativeEEENS5_IJNSA_ILi256EEENSA_ILi8EEENSA_ILi64EEEEEENS_12float_e4m3_tENS5_IJlSB_lEEESJ_SK_NS4_8TiledMMAINS4_8MMA_AtomIJNS4_4SM904GMMA29MMA_64x8x32_F32E4M3E4M3_SS_TNILNSO_7ScaleInE1ELSQ_1EEEEEENS4_6LayoutINS5_IJNSA_ILi2EEESB_SB_EEENS5_IJSB_NSA_ILi0EEESW_EEEEENS5_IJNS4_10UnderscoreESZ_SZ_EEEEENS4_13SM90_TMA_LOADENS4_14ComposedLayoutINS4_7SwizzleILi2ELi4ELi3EEENS4_18smem_ptr_flag_bitsILi8EEENST_INS5_IJSG_SH_EEENS5_IJSH_SB_EEEEEEEvNS4_8identityES12_S1B_vS1C_EENS_8epilogue10collective6detail29Sm90TmaWarpSpecializedAdapterINS1F_15DefaultEpilogueISJ_SK_SK_NS1E_6thread17LinearCombinationISJ_Li1EffLNS1J_9ScaleType4KindE0ELNS_15FloatRoundStyleE2ESJ_EENS1_15EpilogueDefaultEEEEEvvEEEEvNT_6ParamsE:
	.zero		1664


//--------------------- SYMBOLS --------------------------

	.type		.nv.reservedSmem.offset0,@object
	.size		.nv.reservedSmem.offset0,0x4
